//
// Generated by NVIDIA NVVM Compiler
//
// Compiler Build ID: CL-36424714
// Cuda compilation tools, release 13.0, V13.0.88
// Based on NVVM 20.0.0
//

.version 9.0
.target sm_100
.address_size 64

	// .globl	_Z16fillRandomMatrixPim
.extern .func  (.param .b32 func_retval0) vprintf
(
	.param .b64 vprintf_param_0,
	.param .b64 vprintf_param_1
)
;
.global .align 4 .b8 precalc_xorwow_matrix[102400];
.global .align 4 .b8 precalc_xorwow_offset_matrix[102400];
.global .align 4 .b8 mrg32k3aM1[2304];
.global .align 4 .b8 mrg32k3aM2[2304];
.global .align 4 .b8 mrg32k3aM1SubSeq[2016];
.global .align 4 .b8 mrg32k3aM2SubSeq[2016];
.global .align 4 .b8 mrg32k3aM1Seq[2304];
.global .align 4 .b8 mrg32k3aM2Seq[2304];
.const .align 8 .b8 __cr_lgamma_table[72];
.global .align 1 .b8 $str[5] = {37, 50, 100, 32};
.global .align 1 .b8 $str$1[2] = {10};

.visible .entry _Z16fillRandomMatrixPim(
	.param .u64 .ptr .align 1 _Z16fillRandomMatrixPim_param_0,
	.param .u64 _Z16fillRandomMatrixPim_param_1
)
{
	.local .align 8 .b8 	__local_depot0[48];
	.reg .b64 	%SP;
	.reg .b64 	%SPL;
	.reg .pred 	%p<66>;
	.reg .b32 	%r<1208>;
	.reg .b64 	%rd<28>;

	mov.u64 	%SPL, __local_depot0;
	ld.param.u64 	%rd10, [_Z16fillRandomMatrixPim_param_0];
	ld.param.u64 	%rd11, [_Z16fillRandomMatrixPim_param_1];
	mov.u32 	%r542, %ctaid.y;
	mov.u32 	%r543, %ntid.y;
	mov.u32 	%r544, %tid.y;
	mad.lo.s32 	%r1, %r542, %r543, %r544;
	mov.u32 	%r545, %ctaid.x;
	mov.u32 	%r546, %ntid.x;
	mov.u32 	%r547, %tid.x;
	mad.lo.s32 	%r2, %r545, %r546, %r547;
	setp.gt.u32 	%p1, %r1, 31;
	setp.gt.s32 	%p2, %r2, 31;
	or.pred  	%p3, %p1, %p2;
	@%p3 bra 	$L__BB0_117;
	add.u64 	%rd1, %SPL, 0;
	shl.b32 	%r548, %r1, 5;
	add.s32 	%r549, %r548, %r2;
	cvt.s64.s32 	%rd2, %r549;
	cvt.u32.u64 	%r550, %rd11;
	xor.b32  	%r551, %r550, -1429050551;
	mul.lo.s32 	%r552, %r551, 1099087573;
	{ .reg .b32 tmp; mov.b64 {tmp, %r553}, %rd11; }
	xor.b32  	%r554, %r553, -136515619;
	mul.lo.s32 	%r555, %r554, -1703105765;
	add.s32 	%r556, %r552, %r555;
	add.s32 	%r3, %r556, 6615241;
	add.s32 	%r944, %r552, 123456789;
	st.local.v2.u32 	[%rd1], {%r3, %r944};
	xor.b32  	%r557, %r552, 362436069;
	add.s32 	%r558, %r555, 521288629;
	st.local.v2.u32 	[%rd1+8], {%r557, %r558};
	xor.b32  	%r559, %r555, 88675123;
	add.s32 	%r940, %r552, 5783321;
	st.local.v2.u32 	[%rd1+16], {%r559, %r940};
	setp.eq.s32 	%p4, %r549, 0;
	@%p4 bra 	$L__BB0_116;
	mov.b32 	%r927, 0;
	mov.u64 	%rd27, %rd2;
$L__BB0_3:
	mov.u64 	%rd3, %rd27;
	and.b64  	%rd4, %rd3, 3;
	setp.eq.s64 	%p5, %rd4, 0;
	@%p5 bra 	$L__BB0_115;
	mul.wide.u32 	%rd13, %r927, 3200;
	mov.u64 	%rd14, precalc_xorwow_matrix;
	add.s64 	%rd5, %rd14, %rd13;
	mov.b32 	%r940, 0;
	mov.u32 	%r941, %r940;
	mov.u32 	%r942, %r940;
	mov.u32 	%r943, %r940;
	mov.u32 	%r944, %r940;
	mov.u32 	%r933, %r940;
$L__BB0_5:
	mul.wide.u32 	%rd15, %r933, 4;
	add.s64 	%rd16, %rd1, %rd15;
	ld.local.u32 	%r15, [%rd16+4];
	shl.b32 	%r16, %r933, 5;
	mov.b32 	%r939, 0;
$L__BB0_6:
	.pragma "nounroll";
	shr.u32 	%r563, %r15, %r939;
	and.b32  	%r564, %r563, 1;
	setp.eq.b32 	%p6, %r564, 1;
	not.pred 	%p7, %p6;
	add.s32 	%r565, %r16, %r939;
	mul.lo.s32 	%r566, %r565, 5;
	mul.wide.u32 	%rd17, %r566, 4;
	add.s64 	%rd6, %rd5, %rd17;
	@%p7 bra 	$L__BB0_8;
	ld.global.u32 	%r567, [%rd6];
	xor.b32  	%r944, %r944, %r567;
	ld.global.u32 	%r568, [%rd6+4];
	xor.b32  	%r943, %r943, %r568;
	ld.global.u32 	%r569, [%rd6+8];
	xor.b32  	%r942, %r942, %r569;
	ld.global.u32 	%r570, [%rd6+12];
	xor.b32  	%r941, %r941, %r570;
	ld.global.u32 	%r571, [%rd6+16];
	xor.b32  	%r940, %r940, %r571;
$L__BB0_8:
	and.b32  	%r573, %r563, 2;
	setp.eq.s32 	%p8, %r573, 0;
	@%p8 bra 	$L__BB0_10;
	ld.global.u32 	%r574, [%rd6+20];
	xor.b32  	%r944, %r944, %r574;
	ld.global.u32 	%r575, [%rd6+24];
	xor.b32  	%r943, %r943, %r575;
	ld.global.u32 	%r576, [%rd6+28];
	xor.b32  	%r942, %r942, %r576;
	ld.global.u32 	%r577, [%rd6+32];
	xor.b32  	%r941, %r941, %r577;
	ld.global.u32 	%r578, [%rd6+36];
	xor.b32  	%r940, %r940, %r578;
$L__BB0_10:
	and.b32  	%r580, %r563, 4;
	setp.eq.s32 	%p9, %r580, 0;
	@%p9 bra 	$L__BB0_12;
	ld.global.u32 	%r581, [%rd6+40];
	xor.b32  	%r944, %r944, %r581;
	ld.global.u32 	%r582, [%rd6+44];
	xor.b32  	%r943, %r943, %r582;
	ld.global.u32 	%r583, [%rd6+48];
	xor.b32  	%r942, %r942, %r583;
	ld.global.u32 	%r584, [%rd6+52];
	xor.b32  	%r941, %r941, %r584;
	ld.global.u32 	%r585, [%rd6+56];
	xor.b32  	%r940, %r940, %r585;
$L__BB0_12:
	and.b32  	%r587, %r563, 8;
	setp.eq.s32 	%p10, %r587, 0;
	@%p10 bra 	$L__BB0_14;
	ld.global.u32 	%r588, [%rd6+60];
	xor.b32  	%r944, %r944, %r588;
	ld.global.u32 	%r589, [%rd6+64];
	xor.b32  	%r943, %r943, %r589;
	ld.global.u32 	%r590, [%rd6+68];
	xor.b32  	%r942, %r942, %r590;
	ld.global.u32 	%r591, [%rd6+72];
	xor.b32  	%r941, %r941, %r591;
	ld.global.u32 	%r592, [%rd6+76];
	xor.b32  	%r940, %r940, %r592;
$L__BB0_14:
	and.b32  	%r594, %r563, 16;
	setp.eq.s32 	%p11, %r594, 0;
	@%p11 bra 	$L__BB0_16;
	ld.global.u32 	%r595, [%rd6+80];
	xor.b32  	%r944, %r944, %r595;
	ld.global.u32 	%r596, [%rd6+84];
	xor.b32  	%r943, %r943, %r596;
	ld.global.u32 	%r597, [%rd6+88];
	xor.b32  	%r942, %r942, %r597;
	ld.global.u32 	%r598, [%rd6+92];
	xor.b32  	%r941, %r941, %r598;
	ld.global.u32 	%r599, [%rd6+96];
	xor.b32  	%r940, %r940, %r599;
$L__BB0_16:
	and.b32  	%r601, %r563, 32;
	setp.eq.s32 	%p12, %r601, 0;
	@%p12 bra 	$L__BB0_18;
	ld.global.u32 	%r602, [%rd6+100];
	xor.b32  	%r944, %r944, %r602;
	ld.global.u32 	%r603, [%rd6+104];
	xor.b32  	%r943, %r943, %r603;
	ld.global.u32 	%r604, [%rd6+108];
	xor.b32  	%r942, %r942, %r604;
	ld.global.u32 	%r605, [%rd6+112];
	xor.b32  	%r941, %r941, %r605;
	ld.global.u32 	%r606, [%rd6+116];
	xor.b32  	%r940, %r940, %r606;
$L__BB0_18:
	and.b32  	%r608, %r563, 64;
	setp.eq.s32 	%p13, %r608, 0;
	@%p13 bra 	$L__BB0_20;
	ld.global.u32 	%r609, [%rd6+120];
	xor.b32  	%r944, %r944, %r609;
	ld.global.u32 	%r610, [%rd6+124];
	xor.b32  	%r943, %r943, %r610;
	ld.global.u32 	%r611, [%rd6+128];
	xor.b32  	%r942, %r942, %r611;
	ld.global.u32 	%r612, [%rd6+132];
	xor.b32  	%r941, %r941, %r612;
	ld.global.u32 	%r613, [%rd6+136];
	xor.b32  	%r940, %r940, %r613;
$L__BB0_20:
	and.b32  	%r615, %r563, 128;
	setp.eq.s32 	%p14, %r615, 0;
	@%p14 bra 	$L__BB0_22;
	ld.global.u32 	%r616, [%rd6+140];
	xor.b32  	%r944, %r944, %r616;
	ld.global.u32 	%r617, [%rd6+144];
	xor.b32  	%r943, %r943, %r617;
	ld.global.u32 	%r618, [%rd6+148];
	xor.b32  	%r942, %r942, %r618;
	ld.global.u32 	%r619, [%rd6+152];
	xor.b32  	%r941, %r941, %r619;
	ld.global.u32 	%r620, [%rd6+156];
	xor.b32  	%r940, %r940, %r620;
$L__BB0_22:
	and.b32  	%r622, %r563, 256;
	setp.eq.s32 	%p15, %r622, 0;
	@%p15 bra 	$L__BB0_24;
	ld.global.u32 	%r623, [%rd6+160];
	xor.b32  	%r944, %r944, %r623;
	ld.global.u32 	%r624, [%rd6+164];
	xor.b32  	%r943, %r943, %r624;
	ld.global.u32 	%r625, [%rd6+168];
	xor.b32  	%r942, %r942, %r625;
	ld.global.u32 	%r626, [%rd6+172];
	xor.b32  	%r941, %r941, %r626;
	ld.global.u32 	%r627, [%rd6+176];
	xor.b32  	%r940, %r940, %r627;
$L__BB0_24:
	and.b32  	%r629, %r563, 512;
	setp.eq.s32 	%p16, %r629, 0;
	@%p16 bra 	$L__BB0_26;
	ld.global.u32 	%r630, [%rd6+180];
	xor.b32  	%r944, %r944, %r630;
	ld.global.u32 	%r631, [%rd6+184];
	xor.b32  	%r943, %r943, %r631;
	ld.global.u32 	%r632, [%rd6+188];
	xor.b32  	%r942, %r942, %r632;
	ld.global.u32 	%r633, [%rd6+192];
	xor.b32  	%r941, %r941, %r633;
	ld.global.u32 	%r634, [%rd6+196];
	xor.b32  	%r940, %r940, %r634;
$L__BB0_26:
	and.b32  	%r636, %r563, 1024;
	setp.eq.s32 	%p17, %r636, 0;
	@%p17 bra 	$L__BB0_28;
	ld.global.u32 	%r637, [%rd6+200];
	xor.b32  	%r944, %r944, %r637;
	ld.global.u32 	%r638, [%rd6+204];
	xor.b32  	%r943, %r943, %r638;
	ld.global.u32 	%r639, [%rd6+208];
	xor.b32  	%r942, %r942, %r639;
	ld.global.u32 	%r640, [%rd6+212];
	xor.b32  	%r941, %r941, %r640;
	ld.global.u32 	%r641, [%rd6+216];
	xor.b32  	%r940, %r940, %r641;
$L__BB0_28:
	and.b32  	%r643, %r563, 2048;
	setp.eq.s32 	%p18, %r643, 0;
	@%p18 bra 	$L__BB0_30;
	ld.global.u32 	%r644, [%rd6+220];
	xor.b32  	%r944, %r944, %r644;
	ld.global.u32 	%r645, [%rd6+224];
	xor.b32  	%r943, %r943, %r645;
	ld.global.u32 	%r646, [%rd6+228];
	xor.b32  	%r942, %r942, %r646;
	ld.global.u32 	%r647, [%rd6+232];
	xor.b32  	%r941, %r941, %r647;
	ld.global.u32 	%r648, [%rd6+236];
	xor.b32  	%r940, %r940, %r648;
$L__BB0_30:
	and.b32  	%r650, %r563, 4096;
	setp.eq.s32 	%p19, %r650, 0;
	@%p19 bra 	$L__BB0_32;
	ld.global.u32 	%r651, [%rd6+240];
	xor.b32  	%r944, %r944, %r651;
	ld.global.u32 	%r652, [%rd6+244];
	xor.b32  	%r943, %r943, %r652;
	ld.global.u32 	%r653, [%rd6+248];
	xor.b32  	%r942, %r942, %r653;
	ld.global.u32 	%r654, [%rd6+252];
	xor.b32  	%r941, %r941, %r654;
	ld.global.u32 	%r655, [%rd6+256];
	xor.b32  	%r940, %r940, %r655;
$L__BB0_32:
	and.b32  	%r657, %r563, 8192;
	setp.eq.s32 	%p20, %r657, 0;
	@%p20 bra 	$L__BB0_34;
	ld.global.u32 	%r658, [%rd6+260];
	xor.b32  	%r944, %r944, %r658;
	ld.global.u32 	%r659, [%rd6+264];
	xor.b32  	%r943, %r943, %r659;
	ld.global.u32 	%r660, [%rd6+268];
	xor.b32  	%r942, %r942, %r660;
	ld.global.u32 	%r661, [%rd6+272];
	xor.b32  	%r941, %r941, %r661;
	ld.global.u32 	%r662, [%rd6+276];
	xor.b32  	%r940, %r940, %r662;
$L__BB0_34:
	and.b32  	%r664, %r563, 16384;
	setp.eq.s32 	%p21, %r664, 0;
	@%p21 bra 	$L__BB0_36;
	ld.global.u32 	%r665, [%rd6+280];
	xor.b32  	%r944, %r944, %r665;
	ld.global.u32 	%r666, [%rd6+284];
	xor.b32  	%r943, %r943, %r666;
	ld.global.u32 	%r667, [%rd6+288];
	xor.b32  	%r942, %r942, %r667;
	ld.global.u32 	%r668, [%rd6+292];
	xor.b32  	%r941, %r941, %r668;
	ld.global.u32 	%r669, [%rd6+296];
	xor.b32  	%r940, %r940, %r669;
$L__BB0_36:
	and.b32  	%r671, %r563, 32768;
	setp.eq.s32 	%p22, %r671, 0;
	@%p22 bra 	$L__BB0_38;
	ld.global.u32 	%r672, [%rd6+300];
	xor.b32  	%r944, %r944, %r672;
	ld.global.u32 	%r673, [%rd6+304];
	xor.b32  	%r943, %r943, %r673;
	ld.global.u32 	%r674, [%rd6+308];
	xor.b32  	%r942, %r942, %r674;
	ld.global.u32 	%r675, [%rd6+312];
	xor.b32  	%r941, %r941, %r675;
	ld.global.u32 	%r676, [%rd6+316];
	xor.b32  	%r940, %r940, %r676;
$L__BB0_38:
	add.s32 	%r939, %r939, 16;
	setp.ne.s32 	%p23, %r939, 32;
	@%p23 bra 	$L__BB0_6;
	mad.lo.s32 	%r677, %r933, -31, %r16;
	add.s32 	%r933, %r677, 1;
	setp.ne.s32 	%p24, %r933, 5;
	@%p24 bra 	$L__BB0_5;
	st.local.u32 	[%rd1+4], %r944;
	st.local.v2.u32 	[%rd1+8], {%r943, %r942};
	st.local.v2.u32 	[%rd1+16], {%r941, %r940};
	setp.eq.s64 	%p25, %rd4, 1;
	@%p25 bra 	$L__BB0_115;
	mov.b32 	%r940, 0;
	mov.u32 	%r1033, %r940;
	mov.u32 	%r1034, %r940;
	mov.u32 	%r1035, %r940;
	mov.u32 	%r944, %r940;
	mov.u32 	%r1025, %r940;
$L__BB0_42:
	mul.wide.u32 	%rd18, %r1025, 4;
	add.s64 	%rd19, %rd1, %rd18;
	ld.local.u32 	%r191, [%rd19+4];
	shl.b32 	%r192, %r1025, 5;
	mov.b32 	%r1031, 0;
$L__BB0_43:
	.pragma "nounroll";
	shr.u32 	%r680, %r191, %r1031;
	and.b32  	%r681, %r680, 1;
	setp.eq.b32 	%p26, %r681, 1;
	not.pred 	%p27, %p26;
	add.s32 	%r682, %r192, %r1031;
	mul.lo.s32 	%r683, %r682, 5;
	mul.wide.u32 	%rd20, %r683, 4;
	add.s64 	%rd7, %rd5, %rd20;
	@%p27 bra 	$L__BB0_45;
	ld.global.u32 	%r684, [%rd7];
	xor.b32  	%r944, %r944, %r684;
	ld.global.u32 	%r685, [%rd7+4];
	xor.b32  	%r1035, %r1035, %r685;
	ld.global.u32 	%r686, [%rd7+8];
	xor.b32  	%r1034, %r1034, %r686;
	ld.global.u32 	%r687, [%rd7+12];
	xor.b32  	%r1033, %r1033, %r687;
	ld.global.u32 	%r688, [%rd7+16];
	xor.b32  	%r940, %r940, %r688;
$L__BB0_45:
	and.b32  	%r690, %r680, 2;
	setp.eq.s32 	%p28, %r690, 0;
	@%p28 bra 	$L__BB0_47;
	ld.global.u32 	%r691, [%rd7+20];
	xor.b32  	%r944, %r944, %r691;
	ld.global.u32 	%r692, [%rd7+24];
	xor.b32  	%r1035, %r1035, %r692;
	ld.global.u32 	%r693, [%rd7+28];
	xor.b32  	%r1034, %r1034, %r693;
	ld.global.u32 	%r694, [%rd7+32];
	xor.b32  	%r1033, %r1033, %r694;
	ld.global.u32 	%r695, [%rd7+36];
	xor.b32  	%r940, %r940, %r695;
$L__BB0_47:
	and.b32  	%r697, %r680, 4;
	setp.eq.s32 	%p29, %r697, 0;
	@%p29 bra 	$L__BB0_49;
	ld.global.u32 	%r698, [%rd7+40];
	xor.b32  	%r944, %r944, %r698;
	ld.global.u32 	%r699, [%rd7+44];
	xor.b32  	%r1035, %r1035, %r699;
	ld.global.u32 	%r700, [%rd7+48];
	xor.b32  	%r1034, %r1034, %r700;
	ld.global.u32 	%r701, [%rd7+52];
	xor.b32  	%r1033, %r1033, %r701;
	ld.global.u32 	%r702, [%rd7+56];
	xor.b32  	%r940, %r940, %r702;
$L__BB0_49:
	and.b32  	%r704, %r680, 8;
	setp.eq.s32 	%p30, %r704, 0;
	@%p30 bra 	$L__BB0_51;
	ld.global.u32 	%r705, [%rd7+60];
	xor.b32  	%r944, %r944, %r705;
	ld.global.u32 	%r706, [%rd7+64];
	xor.b32  	%r1035, %r1035, %r706;
	ld.global.u32 	%r707, [%rd7+68];
	xor.b32  	%r1034, %r1034, %r707;
	ld.global.u32 	%r708, [%rd7+72];
	xor.b32  	%r1033, %r1033, %r708;
	ld.global.u32 	%r709, [%rd7+76];
	xor.b32  	%r940, %r940, %r709;
$L__BB0_51:
	and.b32  	%r711, %r680, 16;
	setp.eq.s32 	%p31, %r711, 0;
	@%p31 bra 	$L__BB0_53;
	ld.global.u32 	%r712, [%rd7+80];
	xor.b32  	%r944, %r944, %r712;
	ld.global.u32 	%r713, [%rd7+84];
	xor.b32  	%r1035, %r1035, %r713;
	ld.global.u32 	%r714, [%rd7+88];
	xor.b32  	%r1034, %r1034, %r714;
	ld.global.u32 	%r715, [%rd7+92];
	xor.b32  	%r1033, %r1033, %r715;
	ld.global.u32 	%r716, [%rd7+96];
	xor.b32  	%r940, %r940, %r716;
$L__BB0_53:
	and.b32  	%r718, %r680, 32;
	setp.eq.s32 	%p32, %r718, 0;
	@%p32 bra 	$L__BB0_55;
	ld.global.u32 	%r719, [%rd7+100];
	xor.b32  	%r944, %r944, %r719;
	ld.global.u32 	%r720, [%rd7+104];
	xor.b32  	%r1035, %r1035, %r720;
	ld.global.u32 	%r721, [%rd7+108];
	xor.b32  	%r1034, %r1034, %r721;
	ld.global.u32 	%r722, [%rd7+112];
	xor.b32  	%r1033, %r1033, %r722;
	ld.global.u32 	%r723, [%rd7+116];
	xor.b32  	%r940, %r940, %r723;
$L__BB0_55:
	and.b32  	%r725, %r680, 64;
	setp.eq.s32 	%p33, %r725, 0;
	@%p33 bra 	$L__BB0_57;
	ld.global.u32 	%r726, [%rd7+120];
	xor.b32  	%r944, %r944, %r726;
	ld.global.u32 	%r727, [%rd7+124];
	xor.b32  	%r1035, %r1035, %r727;
	ld.global.u32 	%r728, [%rd7+128];
	xor.b32  	%r1034, %r1034, %r728;
	ld.global.u32 	%r729, [%rd7+132];
	xor.b32  	%r1033, %r1033, %r729;
	ld.global.u32 	%r730, [%rd7+136];
	xor.b32  	%r940, %r940, %r730;
$L__BB0_57:
	and.b32  	%r732, %r680, 128;
	setp.eq.s32 	%p34, %r732, 0;
	@%p34 bra 	$L__BB0_59;
	ld.global.u32 	%r733, [%rd7+140];
	xor.b32  	%r944, %r944, %r733;
	ld.global.u32 	%r734, [%rd7+144];
	xor.b32  	%r1035, %r1035, %r734;
	ld.global.u32 	%r735, [%rd7+148];
	xor.b32  	%r1034, %r1034, %r735;
	ld.global.u32 	%r736, [%rd7+152];
	xor.b32  	%r1033, %r1033, %r736;
	ld.global.u32 	%r737, [%rd7+156];
	xor.b32  	%r940, %r940, %r737;
$L__BB0_59:
	and.b32  	%r739, %r680, 256;
	setp.eq.s32 	%p35, %r739, 0;
	@%p35 bra 	$L__BB0_61;
	ld.global.u32 	%r740, [%rd7+160];
	xor.b32  	%r944, %r944, %r740;
	ld.global.u32 	%r741, [%rd7+164];
	xor.b32  	%r1035, %r1035, %r741;
	ld.global.u32 	%r742, [%rd7+168];
	xor.b32  	%r1034, %r1034, %r742;
	ld.global.u32 	%r743, [%rd7+172];
	xor.b32  	%r1033, %r1033, %r743;
	ld.global.u32 	%r744, [%rd7+176];
	xor.b32  	%r940, %r940, %r744;
$L__BB0_61:
	and.b32  	%r746, %r680, 512;
	setp.eq.s32 	%p36, %r746, 0;
	@%p36 bra 	$L__BB0_63;
	ld.global.u32 	%r747, [%rd7+180];
	xor.b32  	%r944, %r944, %r747;
	ld.global.u32 	%r748, [%rd7+184];
	xor.b32  	%r1035, %r1035, %r748;
	ld.global.u32 	%r749, [%rd7+188];
	xor.b32  	%r1034, %r1034, %r749;
	ld.global.u32 	%r750, [%rd7+192];
	xor.b32  	%r1033, %r1033, %r750;
	ld.global.u32 	%r751, [%rd7+196];
	xor.b32  	%r940, %r940, %r751;
$L__BB0_63:
	and.b32  	%r753, %r680, 1024;
	setp.eq.s32 	%p37, %r753, 0;
	@%p37 bra 	$L__BB0_65;
	ld.global.u32 	%r754, [%rd7+200];
	xor.b32  	%r944, %r944, %r754;
	ld.global.u32 	%r755, [%rd7+204];
	xor.b32  	%r1035, %r1035, %r755;
	ld.global.u32 	%r756, [%rd7+208];
	xor.b32  	%r1034, %r1034, %r756;
	ld.global.u32 	%r757, [%rd7+212];
	xor.b32  	%r1033, %r1033, %r757;
	ld.global.u32 	%r758, [%rd7+216];
	xor.b32  	%r940, %r940, %r758;
$L__BB0_65:
	and.b32  	%r760, %r680, 2048;
	setp.eq.s32 	%p38, %r760, 0;
	@%p38 bra 	$L__BB0_67;
	ld.global.u32 	%r761, [%rd7+220];
	xor.b32  	%r944, %r944, %r761;
	ld.global.u32 	%r762, [%rd7+224];
	xor.b32  	%r1035, %r1035, %r762;
	ld.global.u32 	%r763, [%rd7+228];
	xor.b32  	%r1034, %r1034, %r763;
	ld.global.u32 	%r764, [%rd7+232];
	xor.b32  	%r1033, %r1033, %r764;
	ld.global.u32 	%r765, [%rd7+236];
	xor.b32  	%r940, %r940, %r765;
$L__BB0_67:
	and.b32  	%r767, %r680, 4096;
	setp.eq.s32 	%p39, %r767, 0;
	@%p39 bra 	$L__BB0_69;
	ld.global.u32 	%r768, [%rd7+240];
	xor.b32  	%r944, %r944, %r768;
	ld.global.u32 	%r769, [%rd7+244];
	xor.b32  	%r1035, %r1035, %r769;
	ld.global.u32 	%r770, [%rd7+248];
	xor.b32  	%r1034, %r1034, %r770;
	ld.global.u32 	%r771, [%rd7+252];
	xor.b32  	%r1033, %r1033, %r771;
	ld.global.u32 	%r772, [%rd7+256];
	xor.b32  	%r940, %r940, %r772;
$L__BB0_69:
	and.b32  	%r774, %r680, 8192;
	setp.eq.s32 	%p40, %r774, 0;
	@%p40 bra 	$L__BB0_71;
	ld.global.u32 	%r775, [%rd7+260];
	xor.b32  	%r944, %r944, %r775;
	ld.global.u32 	%r776, [%rd7+264];
	xor.b32  	%r1035, %r1035, %r776;
	ld.global.u32 	%r777, [%rd7+268];
	xor.b32  	%r1034, %r1034, %r777;
	ld.global.u32 	%r778, [%rd7+272];
	xor.b32  	%r1033, %r1033, %r778;
	ld.global.u32 	%r779, [%rd7+276];
	xor.b32  	%r940, %r940, %r779;
$L__BB0_71:
	and.b32  	%r781, %r680, 16384;
	setp.eq.s32 	%p41, %r781, 0;
	@%p41 bra 	$L__BB0_73;
	ld.global.u32 	%r782, [%rd7+280];
	xor.b32  	%r944, %r944, %r782;
	ld.global.u32 	%r783, [%rd7+284];
	xor.b32  	%r1035, %r1035, %r783;
	ld.global.u32 	%r784, [%rd7+288];
	xor.b32  	%r1034, %r1034, %r784;
	ld.global.u32 	%r785, [%rd7+292];
	xor.b32  	%r1033, %r1033, %r785;
	ld.global.u32 	%r786, [%rd7+296];
	xor.b32  	%r940, %r940, %r786;
$L__BB0_73:
	and.b32  	%r788, %r680, 32768;
	setp.eq.s32 	%p42, %r788, 0;
	@%p42 bra 	$L__BB0_75;
	ld.global.u32 	%r789, [%rd7+300];
	xor.b32  	%r944, %r944, %r789;
	ld.global.u32 	%r790, [%rd7+304];
	xor.b32  	%r1035, %r1035, %r790;
	ld.global.u32 	%r791, [%rd7+308];
	xor.b32  	%r1034, %r1034, %r791;
	ld.global.u32 	%r792, [%rd7+312];
	xor.b32  	%r1033, %r1033, %r792;
	ld.global.u32 	%r793, [%rd7+316];
	xor.b32  	%r940, %r940, %r793;
$L__BB0_75:
	add.s32 	%r1031, %r1031, 16;
	setp.ne.s32 	%p43, %r1031, 32;
	@%p43 bra 	$L__BB0_43;
	mad.lo.s32 	%r794, %r1025, -31, %r192;
	add.s32 	%r1025, %r794, 1;
	setp.ne.s32 	%p44, %r1025, 5;
	@%p44 bra 	$L__BB0_42;
	st.local.u32 	[%rd1+4], %r944;
	st.local.v2.u32 	[%rd1+8], {%r1035, %r1034};
	st.local.v2.u32 	[%rd1+16], {%r1033, %r940};
	setp.ne.s64 	%p45, %rd4, 3;
	@%p45 bra 	$L__BB0_115;
	mov.b32 	%r940, 0;
	mov.u32 	%r1125, %r940;
	mov.u32 	%r1126, %r940;
	mov.u32 	%r1127, %r940;
	mov.u32 	%r944, %r940;
	mov.u32 	%r1117, %r940;
$L__BB0_79:
	mul.wide.u32 	%rd21, %r1117, 4;
	add.s64 	%rd22, %rd1, %rd21;
	ld.local.u32 	%r367, [%rd22+4];
	shl.b32 	%r368, %r1117, 5;
	mov.b32 	%r1123, 0;
$L__BB0_80:
	.pragma "nounroll";
	shr.u32 	%r797, %r367, %r1123;
	and.b32  	%r798, %r797, 1;
	setp.eq.b32 	%p46, %r798, 1;
	not.pred 	%p47, %p46;
	add.s32 	%r799, %r368, %r1123;
	mul.lo.s32 	%r800, %r799, 5;
	mul.wide.u32 	%rd23, %r800, 4;
	add.s64 	%rd8, %rd5, %rd23;
	@%p47 bra 	$L__BB0_82;
	ld.global.u32 	%r801, [%rd8];
	xor.b32  	%r944, %r944, %r801;
	ld.global.u32 	%r802, [%rd8+4];
	xor.b32  	%r1127, %r1127, %r802;
	ld.global.u32 	%r803, [%rd8+8];
	xor.b32  	%r1126, %r1126, %r803;
	ld.global.u32 	%r804, [%rd8+12];
	xor.b32  	%r1125, %r1125, %r804;
	ld.global.u32 	%r805, [%rd8+16];
	xor.b32  	%r940, %r940, %r805;
$L__BB0_82:
	and.b32  	%r807, %r797, 2;
	setp.eq.s32 	%p48, %r807, 0;
	@%p48 bra 	$L__BB0_84;
	ld.global.u32 	%r808, [%rd8+20];
	xor.b32  	%r944, %r944, %r808;
	ld.global.u32 	%r809, [%rd8+24];
	xor.b32  	%r1127, %r1127, %r809;
	ld.global.u32 	%r810, [%rd8+28];
	xor.b32  	%r1126, %r1126, %r810;
	ld.global.u32 	%r811, [%rd8+32];
	xor.b32  	%r1125, %r1125, %r811;
	ld.global.u32 	%r812, [%rd8+36];
	xor.b32  	%r940, %r940, %r812;
$L__BB0_84:
	and.b32  	%r814, %r797, 4;
	setp.eq.s32 	%p49, %r814, 0;
	@%p49 bra 	$L__BB0_86;
	ld.global.u32 	%r815, [%rd8+40];
	xor.b32  	%r944, %r944, %r815;
	ld.global.u32 	%r816, [%rd8+44];
	xor.b32  	%r1127, %r1127, %r816;
	ld.global.u32 	%r817, [%rd8+48];
	xor.b32  	%r1126, %r1126, %r817;
	ld.global.u32 	%r818, [%rd8+52];
	xor.b32  	%r1125, %r1125, %r818;
	ld.global.u32 	%r819, [%rd8+56];
	xor.b32  	%r940, %r940, %r819;
$L__BB0_86:
	and.b32  	%r821, %r797, 8;
	setp.eq.s32 	%p50, %r821, 0;
	@%p50 bra 	$L__BB0_88;
	ld.global.u32 	%r822, [%rd8+60];
	xor.b32  	%r944, %r944, %r822;
	ld.global.u32 	%r823, [%rd8+64];
	xor.b32  	%r1127, %r1127, %r823;
	ld.global.u32 	%r824, [%rd8+68];
	xor.b32  	%r1126, %r1126, %r824;
	ld.global.u32 	%r825, [%rd8+72];
	xor.b32  	%r1125, %r1125, %r825;
	ld.global.u32 	%r826, [%rd8+76];
	xor.b32  	%r940, %r940, %r826;
$L__BB0_88:
	and.b32  	%r828, %r797, 16;
	setp.eq.s32 	%p51, %r828, 0;
	@%p51 bra 	$L__BB0_90;
	ld.global.u32 	%r829, [%rd8+80];
	xor.b32  	%r944, %r944, %r829;
	ld.global.u32 	%r830, [%rd8+84];
	xor.b32  	%r1127, %r1127, %r830;
	ld.global.u32 	%r831, [%rd8+88];
	xor.b32  	%r1126, %r1126, %r831;
	ld.global.u32 	%r832, [%rd8+92];
	xor.b32  	%r1125, %r1125, %r832;
	ld.global.u32 	%r833, [%rd8+96];
	xor.b32  	%r940, %r940, %r833;
$L__BB0_90:
	and.b32  	%r835, %r797, 32;
	setp.eq.s32 	%p52, %r835, 0;
	@%p52 bra 	$L__BB0_92;
	ld.global.u32 	%r836, [%rd8+100];
	xor.b32  	%r944, %r944, %r836;
	ld.global.u32 	%r837, [%rd8+104];
	xor.b32  	%r1127, %r1127, %r837;
	ld.global.u32 	%r838, [%rd8+108];
	xor.b32  	%r1126, %r1126, %r838;
	ld.global.u32 	%r839, [%rd8+112];
	xor.b32  	%r1125, %r1125, %r839;
	ld.global.u32 	%r840, [%rd8+116];
	xor.b32  	%r940, %r940, %r840;
$L__BB0_92:
	and.b32  	%r842, %r797, 64;
	setp.eq.s32 	%p53, %r842, 0;
	@%p53 bra 	$L__BB0_94;
	ld.global.u32 	%r843, [%rd8+120];
	xor.b32  	%r944, %r944, %r843;
	ld.global.u32 	%r844, [%rd8+124];
	xor.b32  	%r1127, %r1127, %r844;
	ld.global.u32 	%r845, [%rd8+128];
	xor.b32  	%r1126, %r1126, %r845;
	ld.global.u32 	%r846, [%rd8+132];
	xor.b32  	%r1125, %r1125, %r846;
	ld.global.u32 	%r847, [%rd8+136];
	xor.b32  	%r940, %r940, %r847;
$L__BB0_94:
	and.b32  	%r849, %r797, 128;
	setp.eq.s32 	%p54, %r849, 0;
	@%p54 bra 	$L__BB0_96;
	ld.global.u32 	%r850, [%rd8+140];
	xor.b32  	%r944, %r944, %r850;
	ld.global.u32 	%r851, [%rd8+144];
	xor.b32  	%r1127, %r1127, %r851;
	ld.global.u32 	%r852, [%rd8+148];
	xor.b32  	%r1126, %r1126, %r852;
	ld.global.u32 	%r853, [%rd8+152];
	xor.b32  	%r1125, %r1125, %r853;
	ld.global.u32 	%r854, [%rd8+156];
	xor.b32  	%r940, %r940, %r854;
$L__BB0_96:
	and.b32  	%r856, %r797, 256;
	setp.eq.s32 	%p55, %r856, 0;
	@%p55 bra 	$L__BB0_98;
	ld.global.u32 	%r857, [%rd8+160];
	xor.b32  	%r944, %r944, %r857;
	ld.global.u32 	%r858, [%rd8+164];
	xor.b32  	%r1127, %r1127, %r858;
	ld.global.u32 	%r859, [%rd8+168];
	xor.b32  	%r1126, %r1126, %r859;
	ld.global.u32 	%r860, [%rd8+172];
	xor.b32  	%r1125, %r1125, %r860;
	ld.global.u32 	%r861, [%rd8+176];
	xor.b32  	%r940, %r940, %r861;
$L__BB0_98:
	and.b32  	%r863, %r797, 512;
	setp.eq.s32 	%p56, %r863, 0;
	@%p56 bra 	$L__BB0_100;
	ld.global.u32 	%r864, [%rd8+180];
	xor.b32  	%r944, %r944, %r864;
	ld.global.u32 	%r865, [%rd8+184];
	xor.b32  	%r1127, %r1127, %r865;
	ld.global.u32 	%r866, [%rd8+188];
	xor.b32  	%r1126, %r1126, %r866;
	ld.global.u32 	%r867, [%rd8+192];
	xor.b32  	%r1125, %r1125, %r867;
	ld.global.u32 	%r868, [%rd8+196];
	xor.b32  	%r940, %r940, %r868;
$L__BB0_100:
	and.b32  	%r870, %r797, 1024;
	setp.eq.s32 	%p57, %r870, 0;
	@%p57 bra 	$L__BB0_102;
	ld.global.u32 	%r871, [%rd8+200];
	xor.b32  	%r944, %r944, %r871;
	ld.global.u32 	%r872, [%rd8+204];
	xor.b32  	%r1127, %r1127, %r872;
	ld.global.u32 	%r873, [%rd8+208];
	xor.b32  	%r1126, %r1126, %r873;
	ld.global.u32 	%r874, [%rd8+212];
	xor.b32  	%r1125, %r1125, %r874;
	ld.global.u32 	%r875, [%rd8+216];
	xor.b32  	%r940, %r940, %r875;
$L__BB0_102:
	and.b32  	%r877, %r797, 2048;
	setp.eq.s32 	%p58, %r877, 0;
	@%p58 bra 	$L__BB0_104;
	ld.global.u32 	%r878, [%rd8+220];
	xor.b32  	%r944, %r944, %r878;
	ld.global.u32 	%r879, [%rd8+224];
	xor.b32  	%r1127, %r1127, %r879;
	ld.global.u32 	%r880, [%rd8+228];
	xor.b32  	%r1126, %r1126, %r880;
	ld.global.u32 	%r881, [%rd8+232];
	xor.b32  	%r1125, %r1125, %r881;
	ld.global.u32 	%r882, [%rd8+236];
	xor.b32  	%r940, %r940, %r882;
$L__BB0_104:
	and.b32  	%r884, %r797, 4096;
	setp.eq.s32 	%p59, %r884, 0;
	@%p59 bra 	$L__BB0_106;
	ld.global.u32 	%r885, [%rd8+240];
	xor.b32  	%r944, %r944, %r885;
	ld.global.u32 	%r886, [%rd8+244];
	xor.b32  	%r1127, %r1127, %r886;
	ld.global.u32 	%r887, [%rd8+248];
	xor.b32  	%r1126, %r1126, %r887;
	ld.global.u32 	%r888, [%rd8+252];
	xor.b32  	%r1125, %r1125, %r888;
	ld.global.u32 	%r889, [%rd8+256];
	xor.b32  	%r940, %r940, %r889;
$L__BB0_106:
	and.b32  	%r891, %r797, 8192;
	setp.eq.s32 	%p60, %r891, 0;
	@%p60 bra 	$L__BB0_108;
	ld.global.u32 	%r892, [%rd8+260];
	xor.b32  	%r944, %r944, %r892;
	ld.global.u32 	%r893, [%rd8+264];
	xor.b32  	%r1127, %r1127, %r893;
	ld.global.u32 	%r894, [%rd8+268];
	xor.b32  	%r1126, %r1126, %r894;
	ld.global.u32 	%r895, [%rd8+272];
	xor.b32  	%r1125, %r1125, %r895;
	ld.global.u32 	%r896, [%rd8+276];
	xor.b32  	%r940, %r940, %r896;
$L__BB0_108:
	and.b32  	%r898, %r797, 16384;
	setp.eq.s32 	%p61, %r898, 0;
	@%p61 bra 	$L__BB0_110;
	ld.global.u32 	%r899, [%rd8+280];
	xor.b32  	%r944, %r944, %r899;
	ld.global.u32 	%r900, [%rd8+284];
	xor.b32  	%r1127, %r1127, %r900;
	ld.global.u32 	%r901, [%rd8+288];
	xor.b32  	%r1126, %r1126, %r901;
	ld.global.u32 	%r902, [%rd8+292];
	xor.b32  	%r1125, %r1125, %r902;
	ld.global.u32 	%r903, [%rd8+296];
	xor.b32  	%r940, %r940, %r903;
$L__BB0_110:
	and.b32  	%r905, %r797, 32768;
	setp.eq.s32 	%p62, %r905, 0;
	@%p62 bra 	$L__BB0_112;
	ld.global.u32 	%r906, [%rd8+300];
	xor.b32  	%r944, %r944, %r906;
	ld.global.u32 	%r907, [%rd8+304];
	xor.b32  	%r1127, %r1127, %r907;
	ld.global.u32 	%r908, [%rd8+308];
	xor.b32  	%r1126, %r1126, %r908;
	ld.global.u32 	%r909, [%rd8+312];
	xor.b32  	%r1125, %r1125, %r909;
	ld.global.u32 	%r910, [%rd8+316];
	xor.b32  	%r940, %r940, %r910;
$L__BB0_112:
	add.s32 	%r1123, %r1123, 16;
	setp.ne.s32 	%p63, %r1123, 32;
	@%p63 bra 	$L__BB0_80;
	mad.lo.s32 	%r911, %r1117, -31, %r368;
	add.s32 	%r1117, %r911, 1;
	setp.ne.s32 	%p64, %r1117, 5;
	@%p64 bra 	$L__BB0_79;
	st.local.u32 	[%rd1+4], %r944;
	st.local.v2.u32 	[%rd1+8], {%r1127, %r1126};
	st.local.v2.u32 	[%rd1+16], {%r1125, %r940};
$L__BB0_115:
	shr.u64 	%rd27, %rd3, 2;
	add.s32 	%r927, %r927, 1;
	setp.gt.u64 	%p65, %rd3, 3;
	@%p65 bra 	$L__BB0_3;
$L__BB0_116:
	shr.u32 	%r912, %r944, 2;
	xor.b32  	%r913, %r912, %r944;
	shl.b32 	%r914, %r940, 4;
	shl.b32 	%r915, %r913, 1;
	xor.b32  	%r916, %r915, %r914;
	xor.b32  	%r917, %r916, %r913;
	xor.b32  	%r918, %r917, %r940;
	add.s32 	%r919, %r3, %r918;
	add.s32 	%r920, %r919, 362437;
	mul.hi.u32 	%r921, %r920, 1374389535;
	shr.u32 	%r922, %r921, 5;
	mul.lo.s32 	%r923, %r922, 100;
	sub.s32 	%r924, %r920, %r923;
	cvta.to.global.u64 	%rd24, %rd10;
	shl.b64 	%rd25, %rd2, 2;
	add.s64 	%rd26, %rd24, %rd25;
	st.global.u32 	[%rd26], %r924;
$L__BB0_117:
	ret;

}
	// .globl	_Z13displayMatrixPi
.visible .entry _Z13displayMatrixPi(
	.param .u64 .ptr .align 1 _Z13displayMatrixPi_param_0
)
{
	.local .align 8 .b8 	__local_depot1[8];
	.reg .b64 	%SP;
	.reg .b64 	%SPL;
	.reg .pred 	%p<5>;
	.reg .b32 	%r<16>;
	.reg .b64 	%rd<11>;

	mov.u64 	%SPL, __local_depot1;
	cvta.local.u64 	%SP, %SPL;
	ld.param.u64 	%rd1, [_Z13displayMatrixPi_param_0];
	mov.u32 	%r3, %ctaid.y;
	mov.u32 	%r4, %ntid.y;
	mov.u32 	%r5, %tid.y;
	mad.lo.s32 	%r1, %r3, %r4, %r5;
	mov.u32 	%r6, %ctaid.x;
	mov.u32 	%r7, %ntid.x;
	mov.u32 	%r8, %tid.x;
	mad.lo.s32 	%r2, %r6, %r7, %r8;
	setp.gt.u32 	%p1, %r1, 31;
	setp.gt.s32 	%p2, %r2, 31;
	or.pred  	%p3, %p1, %p2;
	@%p3 bra 	$L__BB1_3;
	add.u64 	%rd2, %SP, 0;
	add.u64 	%rd3, %SPL, 0;
	cvta.to.global.u64 	%rd4, %rd1;
	shl.b32 	%r9, %r1, 5;
	add.s32 	%r10, %r9, %r2;
	mul.wide.s32 	%rd5, %r10, 4;
	add.s64 	%rd6, %rd4, %rd5;
	ld.global.u32 	%r11, [%rd6];
	st.local.u32 	[%rd3], %r11;
	mov.u64 	%rd7, $str;
	cvta.global.u64 	%rd8, %rd7;
	{ // callseq 0, 0
	.param .b64 param0;
	st.param.b64 	[param0], %rd8;
	.param .b64 param1;
	st.param.b64 	[param1], %rd2;
	.param .b32 retval0;
	call.uni (retval0), 
	vprintf, 
	(
	param0, 
	param1
	);
	ld.param.b32 	%r12, [retval0];
	} // callseq 0
	setp.ne.s32 	%p4, %r2, 31;
	@%p4 bra 	$L__BB1_3;
	mov.u64 	%rd9, $str$1;
	cvta.global.u64 	%rd10, %rd9;
	{ // callseq 1, 0
	.param .b64 param0;
	st.param.b64 	[param0], %rd10;
	.param .b64 param1;
	st.param.b64 	[param1], 0;
	.param .b32 retval0;
	call.uni (retval0), 
	vprintf, 
	(
	param0, 
	param1
	);
	ld.param.b32 	%r14, [retval0];
	} // callseq 1
$L__BB1_3:
	ret;

}


// ===== COMPILED SASS (sm_100) =====

	.target	sm_100

	.elftype	@"ET_EXEC"


//--------------------- .note.nv.tkinfo           --------------------------
	.section	.note.nv.tkinfo,"",@"SHT_NOTE"
	.sectionflags	@"SHF_NOTE_NV_TKINFO"
	.tkinfo
        /*0018*/ 	.word	0x00000002
        /*0030*/ 	.string	""
        /*0030*/ 	.string	"ptxas"
        /*0030*/ 	.string	"Cuda compilation tools, release 13.0, V13.0.88"
        /*0030*/ 	.string	"Build cuda_13.0.r13.0/compiler.36424714_0"
        /*0030*/ 	.string	"-arch sm_100 -m 64 "



//--------------------- .note.nv.cuinfo           --------------------------
	.section	.note.nv.cuinfo,"",@"SHT_NOTE"
	.sectionflags	@"SHF_NOTE_NV_CUINFO"
        /*0018*/ 	.short	0x0002
        /*001a*/ 	.short	0x0064
        /*001c*/ 	.short	0x0082
	.zero		2


//--------------------- .nv.info                  --------------------------
	.section	.nv.info,"",@"SHT_CUDA_INFO"
	.align	4


	//----- nvinfo : EIATTR_REGCOUNT
	.align		4
        /*0000*/ 	.byte	0x04, 0x2f
        /*0002*/ 	.short	(.L_12 - .L_11)
	.align		4
.L_11:
        /*0004*/ 	.word	index@(_Z16fillRandomMatrixPim)
        /*0008*/ 	.word	0x0000001f


	//----- nvinfo : EIATTR_FRAME_SIZE
	.align		4
.L_12:
        /*000c*/ 	.byte	0x04, 0x11
        /*000e*/ 	.short	(.L_14 - .L_13)
	.align		4
.L_13:
        /*0010*/ 	.word	index@(_Z16fillRandomMatrixPim)
        /*0014*/ 	.word	0x00000030


	//----- nvinfo : EIATTR_REGCOUNT
	.align		4
.L_14:
        /*0018*/ 	.byte	0x04, 0x2f
        /*001a*/ 	.short	(.L_16 - .L_15)
	.align		4
.L_15:
        /*001c*/ 	.word	index@(_Z13displayMatrixPi)
        /*0020*/ 	.word	0x00000018


	//----- nvinfo : EIATTR_FRAME_SIZE
	.align		4
.L_16:
        /*0024*/ 	.byte	0x04, 0x11
        /*0026*/ 	.short	(.L_18 - .L_17)
	.align		4
.L_17:
        /*0028*/ 	.word	index@(_Z13displayMatrixPi)
        /*002c*/ 	.word	0x00000008


	//----- nvinfo : EIATTR_MIN_STACK_SIZE
	.align		4
.L_18:
        /*0030*/ 	.byte	0x04, 0x12
        /*0032*/ 	.short	(.L_20 - .L_19)
	.align		4
.L_19:
        /*0034*/ 	.word	index@(_Z13displayMatrixPi)
        /*0038*/ 	.word	0x00000008


	//----- nvinfo : EIATTR_MIN_STACK_SIZE
	.align		4
.L_20:
        /*003c*/ 	.byte	0x04, 0x12
        /*003e*/ 	.short	(.L_22 - .L_21)
	.align		4
.L_21:
        /*0040*/ 	.word	index@(_Z16fillRandomMatrixPim)
        /*0044*/ 	.word	0x00000030
.L_22:


//--------------------- .nv.compat                --------------------------
	.section	.nv.compat,"",@"SHT_CUDA_COMPAT_INFO"
	.align	4
        /*0000*/ 	.byte	0x02, 0x09, 0x00, 0x00, 0x02, 0x02, 0x01, 0x00, 0x02, 0x05, 0x05, 0x00, 0x03, 0x07, 0x01, 0x01
        /*0010*/ 	.byte	0x02, 0x03, 0x00, 0x00, 0x02, 0x06, 0x01, 0x00, 0x04, 0x0b, 0x08, 0x00, 0x09, 0x00, 0x00, 0x00
        /*0020*/ 	.byte	0x00, 0x00, 0x00, 0x00


//--------------------- .nv.info._Z13displayMatrixPi --------------------------
	.section	.nv.info._Z13displayMatrixPi,"",@"SHT_CUDA_INFO"
	.sectionflags	@""
	.align	4


	//----- nvinfo : EIATTR_CUDA_API_VERSION
	.align		4
        /*0000*/ 	.byte	0x04, 0x37
        /*0002*/ 	.short	(.L_24 - .L_23)
.L_23:
        /*0004*/ 	.word	0x00000082


	//----- nvinfo : EIATTR_KPARAM_INFO
	.align		4
.L_24:
        /*0008*/ 	.byte	0x04, 0x17
        /*000a*/ 	.short	(.L_26 - .L_25)
.L_25:
        /*000c*/ 	.word	0x00000000
        /*0010*/ 	.short	0x0000
        /*0012*/ 	.short	0x0000
        /*0014*/ 	.byte	0x00, 0xf5, 0x21, 0x00


	//----- nvinfo : EIATTR_SPARSE_MMA_MASK
	.align		4
.L_26:
        /*0018*/ 	.byte	0x03, 0x50
        /*001a*/ 	.short	0x0000


	//----- nvinfo : EIATTR_MAXREG_COUNT
	.align		4
        /*001c*/ 	.byte	0x03, 0x1b
        /*001e*/ 	.short	0x00ff


	//----- nvinfo : EIATTR_EXTERNS
	.align		4
        /*0020*/ 	.byte	0x04, 0x0f
        /*0022*/ 	.short	(.L_28 - .L_27)


	//   ....[0]....
	.align		4
.L_27:
        /*0024*/ 	.word	index@(vprintf)


	//----- nvinfo : EIATTR_MERCURY_ISA_VERSION
	.align		4
.L_28:
        /*0028*/ 	.byte	0x03, 0x5f
        /*002a*/ 	.short	0x0101


	//----- nvinfo : EIATTR_VRC_CTA_INIT_COUNT
	.align		4
        /*002c*/ 	.byte	0x02, 0x4a
	.zero		1
	.zero		1


	//----- nvinfo : EIATTR_SYSCALL_OFFSETS
	.align		4
        /*0030*/ 	.byte	0x04, 0x46
        /*0032*/ 	.short	(.L_30 - .L_29)


	//   ....[0]....
.L_29:
        /*0034*/ 	.word	0x000001d0


	//   ....[1]....
        /*0038*/ 	.word	0x00000260


	//----- nvinfo : EIATTR_EXIT_INSTR_OFFSETS
	.align		4
.L_30:
        /*003c*/ 	.byte	0x04, 0x1c
        /*003e*/ 	.short	(.L_32 - .L_31)


	//   ....[0]....
.L_31:
        /*0040*/ 	.word	0x00000100


	//   ....[1]....
        /*0044*/ 	.word	0x000001f0


	//   ....[2]....
        /*0048*/ 	.word	0x00000270


	//----- nvinfo : EIATTR_CRS_STACK_SIZE
	.align		4
.L_32:
        /*004c*/ 	.byte	0x04, 0x1e
        /*004e*/ 	.short	(.L_34 - .L_33)
.L_33:
        /*0050*/ 	.word	0x00000000


	//----- nvinfo : EIATTR_CBANK_PARAM_SIZE
	.align		4
.L_34:
        /*0054*/ 	.byte	0x03, 0x19
        /*0056*/ 	.short	0x0008


	//----- nvinfo : EIATTR_PARAM_CBANK
	.align		4
        /*0058*/ 	.byte	0x04, 0x0a
        /*005a*/ 	.short	(.L_36 - .L_35)
	.align		4
.L_35:
        /*005c*/ 	.word	index@(.nv.constant0._Z13displayMatrixPi)
        /*0060*/ 	.short	0x0380
        /*0062*/ 	.short	0x0008


	//----- nvinfo : EIATTR_SW_WAR
	.align		4
.L_36:
        /*0064*/ 	.byte	0x04, 0x36
        /*0066*/ 	.short	(.L_38 - .L_37)
.L_37:
        /*0068*/ 	.word	0x00000008
.L_38:


//--------------------- .nv.info._Z16fillRandomMatrixPim --------------------------
	.section	.nv.info._Z16fillRandomMatrixPim,"",@"SHT_CUDA_INFO"
	.sectionflags	@""
	.align	4


	//----- nvinfo : EIATTR_CUDA_API_VERSION
	.align		4
        /*0000*/ 	.byte	0x04, 0x37
        /*0002*/ 	.short	(.L_40 - .L_39)
.L_39:
        /*0004*/ 	.word	0x00000082


	//----- nvinfo : EIATTR_KPARAM_INFO
	.align		4
.L_40:
        /*0008*/ 	.byte	0x04, 0x17
        /*000a*/ 	.short	(.L_42 - .L_41)
.L_41:
        /*000c*/ 	.word	0x00000000
        /*0010*/ 	.short	0x0001
        /*0012*/ 	.short	0x0008
        /*0014*/ 	.byte	0x00, 0xf0, 0x21, 0x00


	//----- nvinfo : EIATTR_KPARAM_INFO
	.align		4
.L_42:
        /*0018*/ 	.byte	0x04, 0x17
        /*001a*/ 	.short	(.L_44 - .L_43)
.L_43:
        /*001c*/ 	.word	0x00000000
        /*0020*/ 	.short	0x0000
        /*0022*/ 	.short	0x0000
        /*0024*/ 	.byte	0x00, 0xf5, 0x21, 0x00


	//----- nvinfo : EIATTR_SPARSE_MMA_MASK
	.align		4
.L_44:
        /*0028*/ 	.byte	0x03, 0x50
        /*002a*/ 	.short	0x0000


	//----- nvinfo : EIATTR_MAXREG_COUNT
	.align		4
        /*002c*/ 	.byte	0x03, 0x1b
        /*002e*/ 	.short	0x00ff


	//----- nvinfo : EIATTR_MERCURY_ISA_VERSION
	.align		4
        /*0030*/ 	.byte	0x03, 0x5f
        /*0032*/ 	.short	0x0101


	//----- nvinfo : EIATTR_VRC_CTA_INIT_COUNT
	.align		4
        /*0034*/ 	.byte	0x02, 0x4a
	.zero		1
	.zero		1


	//----- nvinfo : EIATTR_EXIT_INSTR_OFFSETS
	.align		4
        /*0038*/ 	.byte	0x04, 0x1c
        /*003a*/ 	.short	(.L_46 - .L_45)


	//   ....[0]....
.L_45:
        /*003c*/ 	.word	0x000000c0


	//   ....[1]....
        /*0040*/ 	.word	0x00002820


	//----- nvinfo : EIATTR_CRS_STACK_SIZE
	.align		4
.L_46:
        /*0044*/ 	.byte	0x04, 0x1e
        /*0046*/ 	.short	(.L_48 - .L_47)
.L_47:
        /*0048*/ 	.word	0x00000000


	//----- nvinfo : EIATTR_CBANK_PARAM_SIZE
	.align		4
.L_48:
        /*004c*/ 	.byte	0x03, 0x19
        /*004e*/ 	.short	0x0010


	//----- nvinfo : EIATTR_PARAM_CBANK
	.align		4
        /*0050*/ 	.byte	0x04, 0x0a
        /*0052*/ 	.short	(.L_50 - .L_49)
	.align		4
.L_49:
        /*0054*/ 	.word	index@(.nv.constant0._Z16fillRandomMatrixPim)
        /*0058*/ 	.short	0x0380
        /*005a*/ 	.short	0x0010


	//----- nvinfo : EIATTR_SW_WAR
	.align		4
.L_50:
        /*005c*/ 	.byte	0x04, 0x36
        /*005e*/ 	.short	(.L_52 - .L_51)
.L_51:
        /*0060*/ 	.word	0x00000008
.L_52:


//--------------------- .nv.callgraph             --------------------------
	.section	.nv.callgraph,"",@"SHT_CUDA_CALLGRAPH"
	.align	4
	.sectionentsize	8
	.align		4
        /*0000*/ 	.word	0x00000000
	.align		4
        /*0004*/ 	.word	0xffffffff
	.align		4
        /*0008*/ 	.word	index@(_Z13displayMatrixPi)
	.align		4
        /*000c*/ 	.word	index@(vprintf)
	.align		4
        /*0010*/ 	.word	0x00000000
	.align		4
        /*0014*/ 	.word	0xfffffffe
	.align		4
        /*0018*/ 	.word	0x00000000
	.align		4
        /*001c*/ 	.word	0xfffffffd
	.align		4
        /*0020*/ 	.word	0x00000000
	.align		4
        /*0024*/ 	.word	0xfffffffc


//--------------------- .nv.constant4             --------------------------
	.section	.nv.constant4,"a",@progbits
	.align	8
	.align		8
.nv.constant4:
        /*0000*/ 	.dword	vprintf
	.align		8
        /*0008*/ 	.dword	precalc_xorwow_matrix
	.align		8
        /*0010*/ 	.dword	precalc_xorwow_offset_matrix
	.align		8
        /*0018*/ 	.dword	mrg32k3aM1
	.align		8
        /*0020*/ 	.dword	mrg32k3aM2
	.align		8
        /*0028*/ 	.dword	mrg32k3aM1SubSeq
	.align		8
        /*0030*/ 	.dword	mrg32k3aM2SubSeq
	.align		8
        /*0038*/ 	.dword	mrg32k3aM1Seq
	.align		8
        /*0040*/ 	.dword	mrg32k3aM2Seq
	.align		8
        /*0048*/ 	.dword	$str
	.align		8
        /*0050*/ 	.dword	$str$1


//--------------------- .nv.constant3             --------------------------
	.section	.nv.constant3,"a",@progbits
	.align	8
.nv.constant3:
	.type		__cr_lgamma_table,@object
	.size		__cr_lgamma_table,(.L_8 - __cr_lgamma_table)
__cr_lgamma_table:
        /*0000*/ 	.byte	0x00, 0x00, 0x00, 0x00, 0x00, 0x00, 0x00, 0x00, 0x00, 0x00, 0x00, 0x00, 0x00, 0x00, 0x00, 0x00
        /*0010*/ 	.byte	0xef, 0x39, 0xfa, 0xfe, 0x42, 0x2e, 0xe6, 0x3f, 0x02, 0x20, 0x2a, 0xfa, 0x0b, 0xab, 0xfc, 0x3f
        /*0020*/ 	.byte	0xf9, 0x2c, 0x92, 0x7c, 0xa7, 0x6c, 0x09, 0x40, 0xc9, 0x79, 0x44, 0x3c, 0x64, 0x26, 0x13, 0x40
        /*0030*/ 	.byte	0xca, 0x01, 0xcf, 0x3a, 0x27, 0x51, 0x1a, 0x40, 0x30, 0xcc, 0x2d, 0xf3, 0xe1, 0x0c, 0x21, 0x40
        /*0040*/ 	.byte	0x0d, 0xb7, 0xfc, 0x82, 0x8e, 0x35, 0x25, 0x40
.L_8:


//--------------------- .text._Z13displayMatrixPi --------------------------
	.section	.text._Z13displayMatrixPi,"ax",@progbits
	.align	128
        .global         _Z13displayMatrixPi
        .type           _Z13displayMatrixPi,@function
        .size           _Z13displayMatrixPi,(.L_x_15 - _Z13displayMatrixPi)
        .other          _Z13displayMatrixPi,@"STO_CUDA_ENTRY STV_DEFAULT"
_Z13displayMatrixPi:
.text._Z13displayMatrixPi:
[----:B------:R-:W0:Y:S01]  /*0000*/  LDC R1, c[0x0][0x37c] ;  /* 0x0000df00ff017b82 */ /* 0x000e220000000800 */
[----:B------:R-:W1:Y:S01]  /*0010*/  S2R R2, SR_TID.X ;  /* 0x0000000000027919 */ /* 0x000e620000002100 */
[----:B------:R-:W2:Y:S06]  /*0020*/  LDCU UR5, c[0x0][0x2fc] ;  /* 0x00005f80ff0577ac */ /* 0x000eac0008000800 */
[----:B------:R-:W3:Y:S01]  /*0030*/  LDC R0, c[0x0][0x364] ;  /* 0x0000d900ff007b82 */ /* 0x000ee20000000800 */
[----:B0-----:R-:W-:Y:S01]  /*0040*/  VIADD R1, R1, 0xfffffff8 ;  /* 0xfffffff801017836 */ /* 0x001fe20000000000 */
[----:B------:R-:W3:Y:S01]  /*0050*/  S2R R3, SR_TID.Y ;  /* 0x0000000000037919 */ /* 0x000ee20000002200 */
[----:B------:R-:W0:Y:S05]  /*0060*/  LDCU UR4, c[0x0][0x2f8] ;  /* 0x00005f00ff0477ac */ /* 0x000e2a0008000800 */
[----:B------:R-:W1:Y:S08]  /*0070*/  S2UR UR7, SR_CTAID.X ;  /* 0x00000000000779c3 */ /* 0x000e700000002500 */
[----:B------:R-:W1:Y:S01]  /*0080*/  LDC R17, c[0x0][0x360] ;  /* 0x0000d800ff117b82 */ /* 0x000e620000000800 */
[----:B0-----:R-:W-:-:S07]  /*0090*/  IADD3 R6, P1, PT, R1, UR4, RZ ;  /* 0x0000000401067c10 */ /* 0x001fce000ff3e0ff */
[----:B------:R-:W3:Y:S01]  /*00a0*/  S2UR UR6, SR_CTAID.Y ;  /* 0x00000000000679c3 */ /* 0x000ee20000002600 */
[----:B--2---:R-:W-:Y:S02]  /*00b0*/  IMAD.X R7, RZ, RZ, UR5, P1 ;  /* 0x00000005ff077e24 */ /* 0x004fe400088e06ff */
[----:B-1----:R-:W-:-:S05]  /*00c0*/  IMAD R17, R17, UR7, R2 ;  /* 0x0000000711117c24 */ /* 0x002fca000f8e0202 */
[----:B------:R-:W-:Y:S01]  /*00d0*/  ISETP.GT.AND P0, PT, R17, 0x1f, PT ;  /* 0x0000001f1100780c */ /* 0x000fe20003f04270 */
[----:B---3--:R-:W-:-:S05]  /*00e0*/  IMAD R0, R0, UR6, R3 ;  /* 0x0000000600007c24 */ /* 0x008fca000f8e0203 */
[----:B------:R-:W-:-:S13]  /*00f0*/  ISETP.GT.U32.OR P0, PT, R0, 0x1f, P0 ;  /* 0x0000001f0000780c */ /* 0x000fda0000704470 */
[----:B------:R-:W-:Y:S05]  /*0100*/  @P0 EXIT ;  /* 0x000000000000094d */ /* 0x000fea0003800000 */
[----:B------:R-:W0:Y:S01]  /*0110*/  LDC.64 R2, c[0x0][0x380] ;  /* 0x0000e000ff027b82 */ /* 0x000e220000000a00 */
[----:B------:R-:W1:Y:S01]  /*0120*/  LDCU.64 UR4, c[0x0][0x358] ;  /* 0x00006b00ff0477ac */ /* 0x000e620008000a00 */
[----:B------:R-:W-:-:S04]  /*0130*/  IMAD R5, R0, 0x20, R17 ;  /* 0x0000002000057824 */ /* 0x000fc800078e0211 */
[----:B0-----:R-:W-:-:S06]  /*0140*/  IMAD.WIDE R2, R5, 0x4, R2 ;  /* 0x0000000405027825 */ /* 0x001fcc00078e0202 */
[----:B-1----:R-:W2:Y:S01]  /*0150*/  LDG.E R2, desc[UR4][R2.64] ;  /* 0x0000000402027981 */ /* 0x002ea2000c1e1900 */
[----:B------:R-:W-:Y:S01]  /*0160*/  MOV R16, 0x0 ;  /* 0x0000000000107802 */ /* 0x000fe20000000f00 */
[----:B------:R-:W0:Y:S03]  /*0170*/  LDCU.64 UR4, c[0x4][0x48] ;  /* 0x01000900ff0477ac */ /* 0x000e260008000a00 */
[----:B------:R1:W3:Y:S01]  /*0180*/  LDC.64 R8, c[0x4][R16] ;  /* 0x0100000010087b82 */ /* 0x0002e20000000a00 */
[----:B0-----:R-:W-:Y:S01]  /*0190*/  MOV R4, UR4 ;  /* 0x0000000400047c02 */ /* 0x001fe20008000f00 */
[----:B------:R-:W-:Y:S01]  /*01a0*/  IMAD.U32 R5, RZ, RZ, UR5 ;  /* 0x00000005ff057e24 */ /* 0x000fe2000f8e00ff */
[----:B--23--:R1:W-:Y:S06]  /*01b0*/  STL [R1], R2 ;  /* 0x0000000201007387 */ /* 0x00c3ec0000100800 */
[----:B------:R-:W-:-:S07]  /*01c0*/  LEPC R20, `(.L_x_0) ;  /* 0x000000001014794e */ /* 0x000fce0000000000 */
[----:B-1----:R-:W-:Y:S05]  /*01d0*/  CALL.ABS.NOINC R8 ;  /* 0x0000000008007343 */ /* 0x002fea0003c00000 */
.L_x_0:
[----:B------:R-:W-:-:S13]  /*01e0*/  ISETP.NE.AND P0, PT, R17, 0x1f, PT ;  /* 0x0000001f1100780c */ /* 0x000fda0003f05270 */
[----:B------:R-:W-:Y:S05]  /*01f0*/  @P0 EXIT ;  /* 0x000000000000094d */ /* 0x000fea0003800000 */
[----:B------:R-:W0:Y:S01]  /*0200*/  LDC.64 R16, c[0x4][R16] ;  /* 0x0100000010107b82 */ /* 0x000e220000000a00 */
[----:B------:R-:W1:Y:S01]  /*0210*/  LDCU.64 UR4, c[0x4][0x50] ;  /* 0x01000a00ff0477ac */ /* 0x000e620008000a00 */
[----:B------:R-:W-:Y:S01]  /*0220*/  CS2R R6, SRZ ;  /* 0x0000000000067805 */ /* 0x000fe2000001ff00 */
[----:B-1----:R-:W-:Y:S01]  /*0230*/  IMAD.U32 R4, RZ, RZ, UR4 ;  /* 0x00000004ff047e24 */ /* 0x002fe2000f8e00ff */
[----:B------:R-:W-:-:S07]  /*0240*/  MOV R5, UR5 ;  /* 0x0000000500057c02 */ /* 0x000fce0008000f00 */
[----:B------:R-:W-:-:S07]  /*0250*/  LEPC R20, `(.L_x_1) ;  /* 0x000000001014794e */ /* 0x000fce0000000000 */
[----:B0-----:R-:W-:Y:S05]  /*0260*/  CALL.ABS.NOINC R16 ;  /* 0x0000000010007343 */ /* 0x001fea0003c00000 */
.L_x_1:
[----:B------:R-:W-:Y:S05]  /*0270*/  EXIT ;  /* 0x000000000000794d */ /* 0x000fea0003800000 */
.L_x_2:
[----:B------:R-:W-:-:S00]  /*0280*/  BRA `(.L_x_2) ;  /* 0xfffffffc00fc7947 */ /* 0x000fc0000383ffff */
[----:B------:R-:W-:-:S00]  /*0290*/  NOP ;  /* 0x0000000000007918 */ /* 0x000fc00000000000 */
        /* <DEDUP_REMOVED lines=14> */
.L_x_15:


//--------------------- .text._Z16fillRandomMatrixPim --------------------------
	.section	.text._Z16fillRandomMatrixPim,"ax",@progbits
	.align	128
        .global         _Z16fillRandomMatrixPim
        .type           _Z16fillRandomMatrixPim,@function
        .size           _Z16fillRandomMatrixPim,(.L_x_16 - _Z16fillRandomMatrixPim)
        .other          _Z16fillRandomMatrixPim,@"STO_CUDA_ENTRY STV_DEFAULT"
_Z16fillRandomMatrixPim:
.text._Z16fillRandomMatrixPim:
[----:B------:R-:W0:Y:S01]  /*0000*/  LDC R1, c[0x0][0x37c] ;  /* 0x0000df00ff017b82 */ /* 0x000e220000000800 */
[----:B------:R-:W1:Y:S07]  /*0010*/  S2R R2, SR_TID.X ;  /* 0x0000000000027919 */ /* 0x000e6e0000002100 */
[----:B------:R-:W2:Y:S01]  /*0020*/  LDC R0, c[0x0][0x364] ;  /* 0x0000d900ff007b82 */ /* 0x000ea20000000800 */
[----:B0-----:R-:W-:Y:S01]  /*0030*/  VIADD R1, R1, 0xffffffd0 ;  /* 0xffffffd001017836 */ /* 0x001fe20000000000 */
[----:B------:R-:W2:Y:S06]  /*0040*/  S2R R3, SR_TID.Y ;  /* 0x0000000000037919 */ /* 0x000eac0000002200 */
[----:B------:R-:W1:Y:S08]  /*0050*/  S2UR UR5, SR_CTAID.X ;  /* 0x00000000000579c3 */ /* 0x000e700000002500 */
[----:B------:R-:W1:Y:S08]  /*0060*/  LDC R9, c[0x0][0x360] ;  /* 0x0000d800ff097b82 */ /* 0x000e700000000800 */
[----:B------:R-:W2:Y:S01]  /*0070*/  S2UR UR4, SR_CTAID.Y ;  /* 0x00000000000479c3 */ /* 0x000ea20000002600 */
[----:B-1----:R-:W-:-:S05]  /*0080*/  IMAD R9, R9, UR5, R2 ;  /* 0x0000000509097c24 */ /* 0x002fca000f8e0202 */
[----:B------:R-:W-:Y:S01]  /*0090*/  ISETP.GT.AND P0, PT, R9, 0x1f, PT ;  /* 0x0000001f0900780c */ /* 0x000fe20003f04270 */
[----:B--2---:R-:W-:-:S05]  /*00a0*/  IMAD R0, R0, UR4, R3 ;  /* 0x0000000400007c24 */ /* 0x004fca000f8e0203 */
[----:B------:R-:W-:-:S13]  /*00b0*/  ISETP.GT.U32.OR P0, PT, R0, 0x1f, P0 ;  /* 0x0000001f0000780c */ /* 0x000fda0000704470 */
[----:B------:R-:W-:Y:S05]  /*00c0*/  @P0 EXIT ;  /* 0x000000000000094d */ /* 0x000fea0003800000 */
[----:B------:R-:W0:Y:S01]  /*00d0*/  LDC.64 R2, c[0x0][0x388] ;  /* 0x0000e200ff027b82 */ /* 0x000e220000000a00 */
[----:B------:R-:W-:Y:S01]  /*00e0*/  IMAD R0, R0, 0x20, R9 ;  /* 0x0000002000007824 */ /* 0x000fe200078e0209 */
[----:B------:R-:W1:Y:S01]  /*00f0*/  LDCU.64 UR6, c[0x0][0x358] ;  /* 0x00006b00ff0677ac */ /* 0x000e620008000a00 */
[----:B------:R-:W-:Y:S03]  /*0100*/  BSSY.RECONVERGENT B0, `(.L_x_3) ;  /* 0x000025c000007945 */ /* 0x000fe60003800200 */
[----:B------:R-:W-:Y:S02]  /*0110*/  ISETP.NE.AND P0, PT, R0, RZ, PT ;  /* 0x000000ff0000720c */ /* 0x000fe40003f05270 */
[----:B------:R-:W-:Y:S02]  /*0120*/  SHF.R.S32.HI R8, RZ, 0x1f, R0 ;  /* 0x0000001fff087819 */ /* 0x000fe40000011400 */
[----:B0-----:R-:W-:-:S02]  /*0130*/  LOP3.LUT R2, R2, 0xaad26b49, RZ, 0x3c, !PT ;  /* 0xaad26b4902027812 */ /* 0x001fc400078e3cff */
[----:B------:R-:W-:-:S03]  /*0140*/  LOP3.LUT R4, R3, 0xf7dcefdd, RZ, 0x3c, !PT ;  /* 0xf7dcefdd03047812 */ /* 0x000fc600078e3cff */
[----:B------:R-:W-:Y:S02]  /*0150*/  IMAD R3, R2, 0x4182bed5, RZ ;  /* 0x4182bed502037824 */ /* 0x000fe400078e02ff */
[----:B------:R-:W-:Y:S02]  /*0160*/  IMAD R4, R4, -0x658354e5, RZ ;  /* 0x9a7cab1b04047824 */ /* 0x000fe400078e02ff */
[C---:B------:R-:W-:Y:S01]  /*0170*/  VIADD R5, R3.reuse, 0x583f19 ;  /* 0x00583f1903057836 */ /* 0x040fe20000000000 */
[C---:B------:R-:W-:Y:S01]  /*0180*/  LOP3.LUT R6, R3.reuse, 0x159a55e5, RZ, 0x3c, !PT ;  /* 0x159a55e503067812 */ /* 0x040fe200078e3cff */
[C---:B------:R-:W-:Y:S01]  /*0190*/  VIADD R7, R4.reuse, 0x1f123bb5 ;  /* 0x1f123bb504077836 */ /* 0x040fe20000000000 */
[C---:B------:R-:W-:Y:S01]  /*01a0*/  IADD3 R2, PT, PT, R3.reuse, 0x64f0c9, R4 ;  /* 0x0064f0c903027810 */ /* 0x040fe20007ffe004 */
[----:B------:R-:W-:Y:S01]  /*01b0*/  VIADD R3, R3, 0x75bcd15 ;  /* 0x075bcd1503037836 */ /* 0x000fe20000000000 */
[----:B------:R-:W-:Y:S02]  /*01c0*/  LOP3.LUT R4, R4, 0x5491333, RZ, 0x3c, !PT ;  /* 0x0549133304047812 */ /* 0x000fe400078e3cff */
[----:B------:R0:W-:Y:S04]  /*01d0*/  STL.64 [R1+0x8], R6 ;  /* 0x0000080601007387 */ /* 0x0001e80000100a00 */
[----:B------:R0:W-:Y:S04]  /*01e0*/  STL.64 [R1], R2 ;  /* 0x0000000201007387 */ /* 0x0001e80000100a00 */
[----:B------:R0:W-:Y:S01]  /*01f0*/  STL.64 [R1+0x10], R4 ;  /* 0x0000100401007387 */ /* 0x0001e20000100a00 */
[----:B-1----:R-:W-:Y:S05]  /*0200*/  @!P0 BRA `(.L_x_4) ;  /* 0x00000024002c8947 */ /* 0x002fea0003800000 */
[----:B------:R-:W-:Y:S02]  /*0210*/  IMAD.MOV.U32 R13, RZ, RZ, R8 ;  /* 0x000000ffff0d7224 */ /* 0x000fe400078e0008 */
[----:B------:R-:W-:Y:S02]  /*0220*/  IMAD.MOV.U32 R11, RZ, RZ, RZ ;  /* 0x000000ffff0b7224 */ /* 0x000fe400078e00ff */
[----:B------:R-:W-:-:S07]  /*0230*/  IMAD.MOV.U32 R10, RZ, RZ, R0 ;  /* 0x000000ffff0a7224 */ /* 0x000fce00078e0000 */
.L_x_13:
[----:B0-----:R-:W-:Y:S01]  /*0240*/  LOP3.LUT R2, R10, 0x3, RZ, 0xc0, !PT ;  /* 0x000000030a027812 */ /* 0x001fe200078ec0ff */
[----:B------:R-:W-:Y:S03]  /*0250*/  BSSY.RECONVERGENT B1, `(.L_x_5) ;  /* 0x0000240000017945 */ /* 0x000fe60003800200 */
[----:B------:R-:W-:-:S04]  /*0260*/  ISETP.NE.U32.AND P0, PT, R2, RZ, PT ;  /* 0x000000ff0200720c */ /* 0x000fc80003f05070 */
[----:B------:R-:W-:-:S13]  /*0270*/  ISETP.NE.AND.EX P0, PT, RZ, RZ, PT, P0 ;  /* 0x000000ffff00720c */ /* 0x000fda0003f05300 */
[----:B------:R-:W-:Y:S05]  /*0280*/  @!P0 BRA `(.L_x_6) ;  /* 0x0000002000f08947 */ /* 0x000fea0003800000 */
[----:B------:R-:W0:Y:S01]  /*0290*/  LDC.64 R8, c[0x4][0x8] ;  /* 0x01000200ff087b82 */ /* 0x000e220000000a00 */
[----:B------:R-:W-:Y:S02]  /*02a0*/  CS2R R2, SRZ ;  /* 0x0000000000027805 */ /* 0x000fe4000001ff00 */
[----:B------:R-:W-:Y:S02]  /*02b0*/  CS2R R4, SRZ ;  /* 0x0000000000047805 */ /* 0x000fe4000001ff00 */
[----:B------:R-:W-:Y:S01]  /*02c0*/  CS2R R6, SRZ ;  /* 0x0000000000067805 */ /* 0x000fe2000001ff00 */
[----:B0-----:R-:W-:-:S07]  /*02d0*/  IMAD.WIDE.U32 R8, R11, 0xc80, R8 ;  /* 0x00000c800b087825 */ /* 0x001fce00078e0008 */
.L_x_8:
[----:B------:R-:W-:-:S06]  /*02e0*/  IMAD R12, R2, 0x4, R1 ;  /* 0x00000004020c7824 */ /* 0x000fcc00078e0201 */
[----:B------:R-:W5:Y:S01]  /*02f0*/  LDL R12, [R12+0x4] ;  /* 0x000004000c0c7983 */ /* 0x000f620000100800 */
[----:B------:R-:W-:-:S05]  /*0300*/  UMOV UR4, URZ ;  /* 0x000000ff00047c82 */ /* 0x000fca0008000000 */
.L_x_7:
[----:B-----5:R-:W-:Y:S01]  /*0310*/  SHF.R.U32.HI R22, RZ, UR4, R12 ;  /* 0x00000004ff167c19 */ /* 0x020fe2000801160c */
[----:B------:R-:W-:-:S03]  /*0320*/  IMAD.SHL.U32 R14, R2, 0x20, RZ ;  /* 0x00000020020e7824 */ /* 0x000fc600078e00ff */
[----:B------:R-:W-:Y:S01]  /*0330*/  LOP3.LUT R15, R22, 0x1, RZ, 0xc0, !PT ;  /* 0x00000001160f7812 */ /* 0x000fe200078ec0ff */
[----:B------:R-:W-:-:S03]  /*0340*/  VIADD R14, R14, UR4 ;  /* 0x000000040e0e7c36 */ /* 0x000fc60008000000 */
[----:B------:R-:W-:Y:S01]  /*0350*/  ISETP.NE.U32.AND P0, PT, R15, 0x1, PT ;  /* 0x000000010f00780c */ /* 0x000fe20003f05070 */
[----:B------:R-:W-:-:S03]  /*0360*/  IMAD R15, R14, 0x5, RZ ;  /* 0x000000050e0f7824 */ /* 0x000fc600078e02ff */
[----:B------:R-:W-:Y:S01]  /*0370*/  R2P PR, R22, 0x7e ;  /* 0x0000007e16007804 */ /* 0x000fe20000000000 */
[----:B------:R-:W-:-:S08]  /*0380*/  IMAD.WIDE.U32 R14, R15, 0x4, R8 ;  /* 0x000000040f0e7825 */ /* 0x000fd000078e0008 */
[----:B------:R-:W2:Y:S04]  /*0390*/  @!P0 LDG.E R16, desc[UR6][R14.64+0x10] ;  /* 0x000010060e108981 */ /* 0x000ea8000c1e1900 */
[----:B------:R-:W3:Y:S04]  /*03a0*/  @P1 LDG.E R18, desc[UR6][R14.64+0x24] ;  /* 0x000024060e121981 */ /* 0x000ee8000c1e1900 */
[----:B------:R-:W4:Y:S04]  /*03b0*/  @P2 LDG.E R20, desc[UR6][R14.64+0x38] ;  /* 0x000038060e142981 */ /* 0x000f28000c1e1900 */
[----:B------:R-:W4:Y:S04]  /*03c0*/  @P3 LDG.E R24, desc[UR6][R14.64+0x4c] ;  /* 0x00004c060e183981 */ /* 0x000f28000c1e1900 */
[----:B------:R-:W4:Y:S04]  /*03d0*/  @P4 LDG.E R26, desc[UR6][R14.64+0x60] ;  /* 0x000060060e1a4981 */ /* 0x000f28000c1e1900 */
[----:B------:R-:W4:Y:S04]  /*03e0*/  @!P0 LDG.E R17, desc[UR6][R14.64+0x4] ;  /* 0x000004060e118981 */ /* 0x000f28000c1e1900 */
[----:B------:R-:W4:Y:S04]  /*03f0*/  @!P0 LDG.E R19, desc[UR6][R14.64+0xc] ;  /* 0x00000c060e138981 */ /* 0x000f28000c1e1900 */
[----:B------:R-:W4:Y:S04]  /*0400*/  @P1 LDG.E R21, desc[UR6][R14.64+0x18] ;  /* 0x000018060e151981 */ /* 0x000f28000c1e1900 */
[----:B------:R-:W4:Y:S04]  /*0410*/  @P3 LDG.E R23, desc[UR6][R14.64+0x40] ;  /* 0x000040060e173981 */ /* 0x000f28000c1e1900 */
[----:B------:R-:W4:Y:S04]  /*0420*/  @P5 LDG.E R25, desc[UR6][R14.64+0x70] ;  /* 0x000070060e195981 */ /* 0x000f28000c1e1900 */
[----:B------:R-:W4:Y:S01]  /*0430*/  @P6 LDG.E R28, desc[UR6][R14.64+0x88] ;  /* 0x000088060e1c6981 */ /* 0x000f22000c1e1900 */
[----:B--2---:R-:W-:-:S03]  /*0440*/  @!P0 LOP3.LUT R5, R5, R16, RZ, 0x3c, !PT ;  /* 0x0000001005058212 */ /* 0x004fc600078e3cff */
[----:B------:R-:W2:Y:S01]  /*0450*/  @!P0 LDG.E R16, desc[UR6][R14.64] ;  /* 0x000000060e108981 */ /* 0x000ea2000c1e1900 */
[----:B---3--:R-:W-:-:S03]  /*0460*/  @P1 LOP3.LUT R5, R5, R18, RZ, 0x3c, !PT ;  /* 0x0000001205051212 */ /* 0x008fc600078e3cff */
[----:B------:R-:W3:Y:S01]  /*0470*/  @!P0 LDG.E R18, desc[UR6][R14.64+0x8] ;  /* 0x000008060e128981 */ /* 0x000ee2000c1e1900 */
[----:B----4-:R-:W-:-:S03]  /*0480*/  @P2 LOP3.LUT R5, R5, R20, RZ, 0x3c, !PT ;  /* 0x0000001405052212 */ /* 0x010fc600078e3cff */
[----:B------:R-:W4:Y:S01]  /*0490*/  @P1 LDG.E R20, desc[UR6][R14.64+0x14] ;  /* 0x000014060e141981 */ /* 0x000f22000c1e1900 */
[----:B------:R-:W-:-:S03]  /*04a0*/  @P3 LOP3.LUT R5, R5, R24, RZ, 0x3c, !PT ;  /* 0x0000001805053212 */ /* 0x000fc600078e3cff */
[----:B------:R-:W4:Y:S01]  /*04b0*/  @P5 LDG.E R24, desc[UR6][R14.64+0x74] ;  /* 0x000074060e185981 */ /* 0x000f22000c1e1900 */
[----:B------:R-:W-:-:S03]  /*04c0*/  @P4 LOP3.LUT R5, R5, R26, RZ, 0x3c, !PT ;  /* 0x0000001a05054212 */ /* 0x000fc600078e3cff */
[----:B------:R-:W4:Y:S01]  /*04d0*/  @P3 LDG.E R26, desc[UR6][R14.64+0x44] ;  /* 0x000044060e1a3981 */ /* 0x000f22000c1e1900 */
[----:B------:R-:W-:-:S03]  /*04e0*/  @!P0 LOP3.LUT R6, R6, R17, RZ, 0x3c, !PT ;  /* 0x0000001106068212 */ /* 0x000fc600078e3cff */
[----:B------:R-:W4:Y:S01]  /*04f0*/  @P1 LDG.E R17, desc[UR6][R14.64+0x20] ;  /* 0x000020060e111981 */ /* 0x000f22000c1e1900 */
[----:B------:R-:W-:-:S03]  /*0500*/  @!P0 LOP3.LUT R4, R4, R19, RZ, 0x3c, !PT ;  /* 0x0000001304048212 */ /* 0x000fc600078e3cff */
[----:B------:R-:W4:Y:S01]  /*0510*/  @P2 LDG.E R19, desc[UR6][R14.64+0x2c] ;  /* 0x00002c060e132981 */ /* 0x000f22000c1e1900 */
[----:B------:R-:W-:-:S03]  /*0520*/  @P1 LOP3.LUT R6, R6, R21, RZ, 0x3c, !PT ;  /* 0x0000001506061212 */ /* 0x000fc600078e3cff */
[----:B------:R-:W4:Y:S01]  /*0530*/  @P2 LDG.E R21, desc[UR6][R14.64+0x34] ;  /* 0x000034060e152981 */ /* 0x000f22000c1e1900 */
[----:B--2---:R-:W-:-:S03]  /*0540*/  @!P0 LOP3.LUT R3, R3, R16, RZ, 0x3c, !PT ;  /* 0x0000001003038212 */ /* 0x004fc600078e3cff */
[----:B------:R-:W2:Y:S01]  /*0550*/  @P1 LDG.E R16, desc[UR6][R14.64+0x1c] ;  /* 0x00001c060e101981 */ /* 0x000ea2000c1e1900 */
[----:B---3--:R-:W-:-:S03]  /*0560*/  @!P0 LOP3.LUT R7, R7, R18, RZ, 0x3c, !PT ;  /* 0x0000001207078212 */ /* 0x008fc600078e3cff */
[----:B------:R-:W3:Y:S01]  /*0570*/  @P2 LDG.E R18, desc[UR6][R14.64+0x28] ;  /* 0x000028060e122981 */ /* 0x000ee2000c1e1900 */
[----:B----4-:R-:W-:-:S03]  /*0580*/  @P1 LOP3.LUT R3, R3, R20, RZ, 0x3c, !PT ;  /* 0x0000001403031212 */ /* 0x010fc600078e3cff */
[----:B------:R-:W4:Y:S01]  /*0590*/  @P2 LDG.E R20, desc[UR6][R14.64+0x30] ;  /* 0x000030060e142981 */ /* 0x000f22000c1e1900 */
[----:B------:R-:W-:-:S03]  /*05a0*/  @P5 LOP3.LUT R5, R5, R24, RZ, 0x3c, !PT ;  /* 0x0000001805055212 */ /* 0x000fc600078e3cff */
[----:B------:R-:W4:Y:S01]  /*05b0*/  @P3 LDG.E R24, desc[UR6][R14.64+0x3c] ;  /* 0x00003c060e183981 */ /* 0x000f22000c1e1900 */
[----:B------:R-:W-:-:S03]  /*05c0*/  @P1 LOP3.LUT R4, R4, R17, RZ, 0x3c, !PT ;  /* 0x0000001104041212 */ /* 0x000fc600078e3cff */
[----:B------:R-:W4:Y:S01]  /*05d0*/  @P3 LDG.E R17, desc[UR6][R14.64+0x48] ;  /* 0x000048060e113981 */ /* 0x000f22000c1e1900 */
[----:B------:R-:W-:-:S03]  /*05e0*/  @P2 LOP3.LUT R6, R6, R19, RZ, 0x3c, !PT ;  /* 0x0000001306062212 */ /* 0x000fc600078e3cff */
[----:B------:R-:W4:Y:S01]  /*05f0*/  @P4 LDG.E R19, desc[UR6][R14.64+0x54] ;  /* 0x000054060e134981 */ /* 0x000f22000c1e1900 */
[----:B------:R-:W-:Y:S02]  /*0600*/  @P2 LOP3.LUT R4, R4, R21, RZ, 0x3c, !PT ;  /* 0x0000001504042212 */ /* 0x000fe400078e3cff */
[----:B------:R-:W-:Y:S01]  /*0610*/  @P3 LOP3.LUT R6, R6, R23, RZ, 0x3c, !PT ;  /* 0x0000001706063212 */ /* 0x000fe200078e3cff */
[----:B------:R-:W4:Y:S04]  /*0620*/  @P4 LDG.E R21, desc[UR6][R14.64+0x5c] ;  /* 0x00005c060e154981 */ /* 0x000f28000c1e1900 */
[----:B------:R-:W4:Y:S01]  /*0630*/  @P5 LDG.E R23, desc[UR6][R14.64+0x68] ;  /* 0x000068060e175981 */ /* 0x000f22000c1e1900 */
[----:B--2---:R-:W-:-:S03]  /*0640*/  @P1 LOP3.LUT R7, R7, R16, RZ, 0x3c, !PT ;  /* 0x0000001007071212 */ /* 0x004fc600078e3cff */
[----:B------:R-:W2:Y:S01]  /*0650*/  @P4 LDG.E R16, desc[UR6][R14.64+0x50] ;  /* 0x000050060e104981 */ /* 0x000ea2000c1e1900 */
[----:B---3--:R-:W-:-:S03]  /*0660*/  @P2 LOP3.LUT R3, R3, R18, RZ, 0x3c, !PT ;  /* 0x0000001203032212 */ /* 0x008fc600078e3cff */
[----:B------:R-:W3:Y:S01]  /*0670*/  @P4 LDG.E R18, desc[UR6][R14.64+0x58] ;  /* 0x000058060e124981 */ /* 0x000ee2000c1e1900 */
[----:B----4-:R-:W-:-:S03]  /*0680*/  @P2 LOP3.LUT R7, R7, R20, RZ, 0x3c, !PT ;  /* 0x0000001407072212 */ /* 0x010fc600078e3cff */
[----:B------:R-:W4:Y:S01]  /*0690*/  @P5 LDG.E R20, desc[UR6][R14.64+0x64] ;  /* 0x000064060e145981 */ /* 0x000f22000c1e1900 */
[----:B------:R-:W-:-:S03]  /*06a0*/  @P3 LOP3.LUT R3, R3, R24, RZ, 0x3c, !PT ;  /* 0x0000001803033212 */ /* 0x000fc600078e3cff */
[----:B------:R-:W4:Y:S01]  /*06b0*/  @P5 LDG.E R24, desc[UR6][R14.64+0x6c] ;  /* 0x00006c060e185981 */ /* 0x000f22000c1e1900 */
[----:B------:R-:W-:Y:S02]  /*06c0*/  LOP3.LUT P0, RZ, R22, 0x80, RZ, 0xc0, !PT ;  /* 0x0000008016ff7812 */ /* 0x000fe4000780c0ff */
[----:B------:R-:W-:Y:S02]  /*06d0*/  @P3 LOP3.LUT R7, R7, R26, RZ, 0x3c, !PT ;  /* 0x0000001a07073212 */ /* 0x000fe400078e3cff */
[----:B------:R-:W-:Y:S02]  /*06e0*/  @P3 LOP3.LUT R4, R4, R17, RZ, 0x3c, !PT ;  /* 0x0000001104043212 */ /* 0x000fe400078e3cff */
[----:B------:R-:W4:Y:S01]  /*06f0*/  @P6 LDG.E R17, desc[UR6][R14.64+0x7c] ;  /* 0x00007c060e116981 */ /* 0x000f22000c1e1900 */
[----:B------:R-:W-:-:S03]  /*0700*/  @P4 LOP3.LUT R6, R6, R19, RZ, 0x3c, !PT ;  /* 0x0000001306064212 */ /* 0x000fc600078e3cff */
[----:B------:R-:W4:Y:S01]  /*0710*/  @P6 LDG.E R19, desc[UR6][R14.64+0x84] ;  /* 0x000084060e136981 */ /* 0x000f22000c1e1900 */
[----:B------:R-:W-:-:S03]  /*0720*/  @P4 LOP3.LUT R4, R4, R21, RZ, 0x3c, !PT ;  /* 0x0000001504044212 */ /* 0x000fc600078e3cff */
[----:B------:R-:W4:Y:S01]  /*0730*/  @P0 LDG.E R26, desc[UR6][R14.64+0x9c] ;  /* 0x00009c060e1a0981 */ /* 0x000f22000c1e1900 */
[----:B------:R-:W-:-:S03]  /*0740*/  @P5 LOP3.LUT R6, R6, R23, RZ, 0x3c, !PT ;  /* 0x0000001706065212 */ /* 0x000fc600078e3cff */
        /* <DEDUP_REMOVED lines=10> */
[----:B------:R-:W-:Y:S02]  /*07f0*/  @P5 LOP3.LUT R4, R4, R25, RZ, 0x3c, !PT ;  /* 0x0000001904045212 */ /* 0x000fe400078e3cff */
[----:B------:R-:W-:Y:S02]  /*0800*/  @P6 LOP3.LUT R5, R5, R28, RZ, 0x3c, !PT ;  /* 0x0000001c05056212 */ /* 0x000fe400078e3cff */
[----:B------:R-:W-:Y:S02]  /*0810*/  @P6 LOP3.LUT R6, R6, R17, RZ, 0x3c, !PT ;  /* 0x0000001106066212 */ /* 0x000fe400078e3cff */
[----:B------:R-:W-:Y:S02]  /*0820*/  @P6 LOP3.LUT R4, R4, R19, RZ, 0x3c, !PT ;  /* 0x0000001304046212 */ /* 0x000fe400078e3cff */
[----:B------:R-:W-:Y:S02]  /*0830*/  @P0 LOP3.LUT R5, R5, R26, RZ, 0x3c, !PT ;  /* 0x0000001a05050212 */ /* 0x000fe400078e3cff */
[----:B------:R-:W-:-:S02]  /*0840*/  @P0 LOP3.LUT R6, R6, R21, RZ, 0x3c, !PT ;  /* 0x0000001506060212 */ /* 0x000fc400078e3cff */
[----:B------:R-:W-:Y:S02]  /*0850*/  @P0 LOP3.LUT R4, R4, R23, RZ, 0x3c, !PT ;  /* 0x0000001704040212 */ /* 0x000fe400078e3cff */
[----:B--2---:R-:W-:Y:S02]  /*0860*/  @P6 LOP3.LUT R3, R3, R16, RZ, 0x3c, !PT ;  /* 0x0000001003036212 */ /* 0x004fe400078e3cff */
[----:B---3--:R-:W-:Y:S02]  /*0870*/  @P6 LOP3.LUT R7, R7, R18, RZ, 0x3c, !PT ;  /* 0x0000001207076212 */ /* 0x008fe400078e3cff */
[----:B----4-:R-:W-:Y:S02]  /*0880*/  @P0 LOP3.LUT R3, R3, R20, RZ, 0x3c, !PT ;  /* 0x0000001403030212 */ /* 0x010fe400078e3cff */
[----:B------:R-:W-:Y:S02]  /*0890*/  @P0 LOP3.LUT R7, R7, R24, RZ, 0x3c, !PT ;  /* 0x0000001807070212 */ /* 0x000fe400078e3cff */
[----:B------:R-:W-:-:S13]  /*08a0*/  R2P PR, R22.B1, 0x7f ;  /* 0x0000007f16007804 */ /* 0x000fda0000001000 */
[----:B------:R-:W2:Y:S04]  /*08b0*/  @P0 LDG.E R18, desc[UR6][R14.64+0xa0] ;  /* 0x0000a0060e120981 */ /* 0x000ea8000c1e1900 */
[----:B------:R-:W3:Y:S04]  /*08c0*/  @P0 LDG.E R19, desc[UR6][R14.64+0xa4] ;  /* 0x0000a4060e130981 */ /* 0x000ee8000c1e1900 */
[----:B------:R-:W4:Y:S04]  /*08d0*/  @P0 LDG.E R20, desc[UR6][R14.64+0xa8] ;  /* 0x0000a8060e140981 */ /* 0x000f28000c1e1900 */
[----:B------:R-:W4:Y:S04]  /*08e0*/  @P0 LDG.E R21, desc[UR6][R14.64+0xac] ;  /* 0x0000ac060e150981 */ /* 0x000f28000c1e1900 */
[----:B------:R-:W4:Y:S04]  /*08f0*/  @P0 LDG.E R24, desc[UR6][R14.64+0xb0] ;  /* 0x0000b0060e180981 */ /* 0x000f28000c1e1900 */
[----:B------:R-:W4:Y:S04]  /*0900*/  @P1 LDG.E R16, desc[UR6][R14.64+0xbc] ;  /* 0x0000bc060e101981 */ /* 0x000f28000c1e1900 */
[----:B------:R-:W4:Y:S04]  /*0910*/  @P1 LDG.E R26, desc[UR6][R14.64+0xb4] ;  /* 0x0000b4060e1a1981 */ /* 0x000f28000c1e1900 */
        /* <DEDUP_REMOVED lines=11> */
[----:B------:R-:W-:Y:S01]  /*09d0*/  LOP3.LUT P0, RZ, R22, 0x8000, RZ, 0xc0, !PT ;  /* 0x0000800016ff7812 */ /* 0x000fe2000780c0ff */
[----:B------:R-:W4:Y:S01]  /*09e0*/  @P2 LDG.E R24, desc[UR6][R14.64+0xd8] ;  /* 0x0000d8060e182981 */ /* 0x000f22000c1e1900 */
[----:B------:R-:W-:-:S03]  /*09f0*/  @P1 LOP3.LUT R7, R7, R16, RZ, 0x3c, !PT ;  /* 0x0000001007071212 */ /* 0x000fc600078e3cff */
[----:B------:R-:W4:Y:S01]  /*0a00*/  @P2 LDG.E R22, desc[UR6][R14.64+0xd0] ;  /* 0x0000d0060e162981 */ /* 0x000f22000c1e1900 */
[----:B------:R-:W-:-:S03]  /*0a10*/  @P1 LOP3.LUT R3, R3, R26, RZ, 0x3c, !PT ;  /* 0x0000001a03031212 */ /* 0x000fc600078e3cff */
[----:B------:R-:W4:Y:S01]  /*0a20*/  @P3 LDG.E R16, desc[UR6][R14.64+0xe4] ;  /* 0x0000e4060e103981 */ /* 0x000f22000c1e1900 */
[----:B------:R-:W-:-:S03]  /*0a30*/  @P1 LOP3.LUT R6, R6, R23, RZ, 0x3c, !PT ;  /* 0x0000001706061212 */ /* 0x000fc600078e3cff */
[----:B------:R-:W4:Y:S01]  /*0a40*/  @P3 LDG.E R26, desc[UR6][R14.64+0xdc] ;  /* 0x0000dc060e1a3981 */ /* 0x000f22000c1e1900 */
[----:B------:R-:W-:-:S03]  /*0a50*/  @P1 LOP3.LUT R4, R4, R17, RZ, 0x3c, !PT ;  /* 0x0000001104041212 */ /* 0x000fc600078e3cff */
        /* <DEDUP_REMOVED lines=43> */
[----:B------:R-:W-:-:S04]  /*0d10*/  UIADD3 UR4, UPT, UPT, UR4, 0x10, URZ ;  /* 0x0000001004047890 */ /* 0x000fc8000fffe0ff */
[----:B------:R-:W-:Y:S01]  /*0d20*/  UISETP.NE.AND UP0, UPT, UR4, 0x20, UPT ;  /* 0x000000200400788c */ /* 0x000fe2000bf05270 */
[----:B--2---:R-:W-:Y:S02]  /*0d30*/  @P5 LOP3.LUT R5, R5, R18, RZ, 0x3c, !PT ;  /* 0x0000001205055212 */ /* 0x004fe400078e3cff */
[----:B---3--:R-:W-:Y:S02]  /*0d40*/  @P6 LOP3.LUT R6, R6, R19, RZ, 0x3c, !PT ;  /* 0x0000001306066212 */ /* 0x008fe400078e3cff */
[----:B----4-:R-:W-:Y:S02]  /*0d50*/  @P6 LOP3.LUT R3, R3, R20, RZ, 0x3c, !PT ;  /* 0x0000001403036212 */ /* 0x010fe400078e3cff */
[----:B------:R-:W-:Y:S02]  /*0d60*/  @P6 LOP3.LUT R4, R4, R21, RZ, 0x3c, !PT ;  /* 0x0000001504046212 */ /* 0x000fe400078e3cff */
[----:B------:R-:W-:Y:S02]  /*0d70*/  @P6 LOP3.LUT R7, R7, R22, RZ, 0x3c, !PT ;  /* 0x0000001607076212 */ /* 0x000fe400078e3cff */
[----:B------:R-:W-:-:S02]  /*0d80*/  @P6 LOP3.LUT R5, R5, R16, RZ, 0x3c, !PT ;  /* 0x0000001005056212 */ /* 0x000fc400078e3cff */
[----:B------:R-:W-:Y:S02]  /*0d90*/  @P0 LOP3.LUT R3, R3, R24, RZ, 0x3c, !PT ;  /* 0x0000001803030212 */ /* 0x000fe400078e3cff */
[----:B------:R-:W-:Y:S02]  /*0da0*/  @P0 LOP3.LUT R5, R5, R28, RZ, 0x3c, !PT ;  /* 0x0000001c05050212 */ /* 0x000fe400078e3cff */
[----:B------:R-:W-:Y:S02]  /*0db0*/  @P0 LOP3.LUT R7, R7, R26, RZ, 0x3c, !PT ;  /* 0x0000001a07070212 */ /* 0x000fe400078e3cff */
[----:B------:R-:W-:Y:S02]  /*0dc0*/  @P0 LOP3.LUT R4, R4, R23, RZ, 0x3c, !PT ;  /* 0x0000001704040212 */ /* 0x000fe400078e3cff */
[----:B------:R-:W-:Y:S01]  /*0dd0*/  @P0 LOP3.LUT R6, R6, R17, RZ, 0x3c, !PT ;  /* 0x0000001106060212 */ /* 0x000fe200078e3cff */
[----:B------:R-:W-:Y:S06]  /*0de0*/  BRA.U UP0, `(.L_x_7) ;  /* 0xfffffff500487547 */ /* 0x000fec000b83ffff */
[----:B------:R-:W-:-:S05]  /*0df0*/  VIADD R2, R2, 0x1 ;  /* 0x0000000102027836 */ /* 0x000fca0000000000 */
[----:B------:R-:W-:-:S13]  /*0e00*/  ISETP.NE.AND P0, PT, R2, 0x5, PT ;  /* 0x000000050200780c */ /* 0x000fda0003f05270 */
[----:B------:R-:W-:Y:S05]  /*0e10*/  @P0 BRA `(.L_x_8) ;  /* 0xfffffff400300947 */ /* 0x000fea000383ffff */
[----:B------:R-:W-:Y:S01]  /*0e20*/  LOP3.LUT R2, R10, 0x3, RZ, 0xc0, !PT ;  /* 0x000000030a027812 */ /* 0x000fe200078ec0ff */
[----:B------:R0:W-:Y:S03]  /*0e30*/  STL.64 [R1+0x8], R6 ;  /* 0x0000080601007387 */ /* 0x0001e60000100a00 */
[----:B------:R-:W-:Y:S01]  /*0e40*/  ISETP.NE.U32.AND P0, PT, R2, 0x1, PT ;  /* 0x000000010200780c */ /* 0x000fe20003f05070 */
[----:B------:R0:W-:Y:S03]  /*0e50*/  STL.64 [R1+0x10], R4 ;  /* 0x0000100401007387 */ /* 0x0001e60000100a00 */
[----:B------:R-:W-:Y:S01]  /*0e60*/  ISETP.NE.AND.EX P0, PT, RZ, RZ, PT, P0 ;  /* 0x000000ffff00720c */ /* 0x000fe20003f05300 */
[----:B------:R0:W-:-:S12]  /*0e70*/  STL [R1+0x4], R3 ;  /* 0x0000040301007387 */ /* 0x0001d80000100800 */
[----:B0-----:R-:W-:Y:S05]  /*0e80*/  @!P0 BRA `(.L_x_6) ;  /* 0x0000001400f08947 */ /* 0x001fea0003800000 */
[----:B------:R-:W-:Y:S01]  /*0e90*/  UMOV UR4, URZ ;  /* 0x000000ff00047c82 */ /* 0x000fe20008000000 */
[----:B------:R-:W-:Y:S01]  /*0ea0*/  CS2R R2, SRZ ;  /* 0x0000000000027805 */ /* 0x000fe2000001ff00 */
[----:B------:R-:W-:Y:S01]  /*0eb0*/  IMAD.MOV.U32 R4, RZ, RZ, RZ ;  /* 0x000000ffff047224 */ /* 0x000fe200078e00ff */
[----:B------:R-:W-:Y:S01]  /*0ec0*/  CS2R R6, SRZ ;  /* 0x0000000000067805 */ /* 0x000fe2000001ff00 */
[----:B------:R-:W-:-:S07]  /*0ed0*/  IMAD.U32 R5, RZ, RZ, UR4 ;  /* 0x00000004ff057e24 */ /* 0x000fce000f8e00ff */
.L_x_10:
[----:B------:R-:W-:-:S06]  /*0ee0*/  IMAD R12, R2, 0x4, R1 ;  /* 0x00000004020c7824 */ /* 0x000fcc00078e0201 */
[----:B------:R-:W5:Y:S01]  /*0ef0*/  LDL R12, [R12+0x4] ;  /* 0x000004000c0c7983 */ /* 0x000f620000100800 */
[----:B------:R-:W-:-:S05]  /*0f00*/  UMOV UR4, URZ ;  /* 0x000000ff00047c82 */ /* 0x000fca0008000000 */
.L_x_9:
        /* <DEDUP_REMOVED lines=180> */
[----:B------:R0:W-:Y:S03]  /*1a50*/  STL [R1+0x4], R3 ;  /* 0x0000040301007387 */ /* 0x0001e60000100800 */
[----:B------:R-:W-:Y:S01]  /*1a60*/  ISETP.NE.AND.EX P0, PT, RZ, RZ, PT, P0 ;  /* 0x000000ffff00720c */ /* 0x000fe20003f05300 */
[----:B------:R0:W-:-:S12]  /*1a70*/  STL.64 [R1+0x10], R4 ;  /* 0x0000100401007387 */ /* 0x0001d80000100a00 */
[----:B0-----:R-:W-:Y:S05]  /*1a80*/  @P0 BRA `(.L_x_6) ;  /* 0x0000000800f00947 */ /* 0x001fea0003800000 */
[----:B------:R-:W-:Y:S01]  /*1a90*/  UMOV UR4, URZ ;  /* 0x000000ff00047c82 */ /* 0x000fe20008000000 */
[----:B------:R-:W-:Y:S01]  /*1aa0*/  CS2R R2, SRZ ;  /* 0x0000000000027805 */ /* 0x000fe2000001ff00 */
[----:B------:R-:W-:Y:S01]  /*1ab0*/  IMAD.MOV.U32 R4, RZ, RZ, RZ ;  /* 0x000000ffff047224 */ /* 0x000fe200078e00ff */
[----:B------:R-:W-:Y:S01]  /*1ac0*/  CS2R R6, SRZ ;  /* 0x0000000000067805 */ /* 0x000fe2000001ff00 */
[----:B------:R-:W-:-:S07]  /*1ad0*/  IMAD.U32 R5, RZ, RZ, UR4 ;  /* 0x00000004ff057e24 */ /* 0x000fce000f8e00ff */
.L_x_12:
[----:B------:R-:W-:-:S06]  /*1ae0*/  IMAD R12, R2, 0x4, R1 ;  /* 0x00000004020c7824 */ /* 0x000fcc00078e0201 */
[----:B------:R-:W5:Y:S01]  /*1af0*/  LDL R12, [R12+0x4] ;  /* 0x000004000c0c7983 */ /* 0x000f620000100800 */
[----:B------:R-:W-:-:S05]  /*1b00*/  UMOV UR4, URZ ;  /* 0x000000ff00047c82 */ /* 0x000fca0008000000 */
.L_x_11:
        /* <DEDUP_REMOVED lines=177> */
[----:B------:R0:W-:Y:S04]  /*2620*/  STL.64 [R1+0x8], R6 ;  /* 0x0000080601007387 */ /* 0x0001e80000100a00 */
[----:B------:R0:W-:Y:S04]  /*2630*/  STL [R1+0x4], R3 ;  /* 0x0000040301007387 */ /* 0x0001e80000100800 */
[----:B------:R0:W-:Y:S02]  /*2640*/  STL.64 [R1+0x10], R4 ;  /* 0x0000100401007387 */ /* 0x0001e40000100a00 */
.L_x_6:
[----:B------:R-:W-:Y:S05]  /*2650*/  BSYNC.RECONVERGENT B1 ;  /* 0x0000000000017941 */ /* 0x000fea0003800200 */
.L_x_5:
[C---:B------:R-:W-:Y:S01]  /*2660*/  ISETP.GT.U32.AND P0, PT, R10.reuse, 0x3, PT ;  /* 0x000000030a00780c */ /* 0x040fe20003f04070 */
[----:B------:R-:W-:Y:S01]  /*2670*/  VIADD R11, R11, 0x1 ;  /* 0x000000010b0b7836 */ /* 0x000fe20000000000 */
[--C-:B------:R-:W-:Y:S02]  /*2680*/  SHF.R.U64 R10, R10, 0x2, R13.reuse ;  /* 0x000000020a0a7819 */ /* 0x100fe4000000120d */
[----:B------:R-:W-:Y:S02]  /*2690*/  ISETP.GT.U32.AND.EX P0, PT, R13, RZ, PT, P0 ;  /* 0x000000ff0d00720c */ /* 0x000fe40003f04100 */
[----:B------:R-:W-:-:S11]  /*26a0*/  SHF.R.U32.HI R13, RZ, 0x2, R13 ;  /* 0x00000002ff0d7819 */ /* 0x000fd6000001160d */
[----:B------:R-:W-:Y:S05]  /*26b0*/  @P0 BRA `(.L_x_13) ;  /* 0xffffffd800e00947 */ /* 0x000fea000383ffff */
.L_x_4:
[----:B------:R-:W-:Y:S05]  /*26c0*/  BSYNC.RECONVERGENT B0 ;  /* 0x0000000000007941 */ /* 0x000fea0003800200 */
.L_x_3:
[----:B0-----:R-:W0:Y:S01]  /*26d0*/  LDC.64 R6, c[0x0][0x388] ;  /* 0x0000e200ff067b82 */ /* 0x001e220000000a00 */
[----:B------:R-:W-:Y:S01]  /*26e0*/  SHF.R.U32.HI R2, RZ, 0x2, R3 ;  /* 0x00000002ff027819 */ /* 0x000fe20000011603 */
[----:B------:R-:W1:Y:S03]  /*26f0*/  LDCU.64 UR4, c[0x0][0x380] ;  /* 0x00007000ff0477ac */ /* 0x000e660008000a00 */
[----:B------:R-:W-:Y:S01]  /*2700*/  LOP3.LUT R2, R2, R3, RZ, 0x3c, !PT ;  /* 0x0000000302027212 */ /* 0x000fe200078e3cff */
[----:B------:R-:W-:-:S04]  /*2710*/  IMAD.SHL.U32 R3, R5, 0x10, RZ ;  /* 0x0000001005037824 */ /* 0x000fc800078e00ff */
[----:B------:R-:W-:-:S05]  /*2720*/  IMAD.SHL.U32 R4, R2, 0x2, RZ ;  /* 0x0000000202047824 */ /* 0x000fca00078e00ff */
[----:B------:R-:W-:-:S04]  /*2730*/  LOP3.LUT R4, R2, R4, R3, 0x96, !PT ;  /* 0x0000000402047212 */ /* 0x000fc800078e9603 */
[----:B------:R-:W-:Y:S02]  /*2740*/  LOP3.LUT R4, R4, R5, RZ, 0x3c, !PT ;  /* 0x0000000504047212 */ /* 0x000fe400078e3cff */
[----:B-1----:R-:W-:Y:S02]  /*2750*/  LEA R2, P0, R0, UR4, 0x2 ;  /* 0x0000000400027c11 */ /* 0x002fe4000f8010ff */
[----:B0-----:R-:W-:Y:S02]  /*2760*/  LOP3.LUT R6, R6, 0xaad26b49, RZ, 0x3c, !PT ;  /* 0xaad26b4906067812 */ /* 0x001fe400078e3cff */
[----:B------:R-:W-:-:S03]  /*2770*/  LOP3.LUT R7, R7, 0xf7dcefdd, RZ, 0x3c, !PT ;  /* 0xf7dcefdd07077812 */ /* 0x000fc600078e3cff */
[----:B------:R-:W-:Y:S02]  /*2780*/  IMAD R6, R6, 0x4182bed5, RZ ;  /* 0x4182bed506067824 */ /* 0x000fe400078e02ff */
[----:B------:R-:W-:-:S05]  /*2790*/  IMAD R7, R7, -0x658354e5, RZ ;  /* 0x9a7cab1b07077824 */ /* 0x000fca00078e02ff */
[----:B------:R-:W-:-:S04]  /*27a0*/  IADD3 R7, PT, PT, R6, 0x64f0c9, R7 ;  /* 0x0064f0c906077810 */ /* 0x000fc80007ffe007 */
[----:B------:R-:W-:Y:S02]  /*27b0*/  IADD3 R4, PT, PT, R7, 0x587c5, R4 ;  /* 0x000587c507047810 */ /* 0x000fe40007ffe004 */
[----:B------:R-:W-:-:S03]  /*27c0*/  SHF.R.S32.HI R7, RZ, 0x1f, R0 ;  /* 0x0000001fff077819 */ /* 0x000fc60000011400 */
[----:B------:R-:W-:-:S05]  /*27d0*/  IMAD.HI.U32 R3, R4, 0x51eb851f, RZ ;  /* 0x51eb851f04037827 */ /* 0x000fca00078e00ff */
[----:B------:R-:W-:Y:S02]  /*27e0*/  SHF.R.U32.HI R5, RZ, 0x5, R3 ;  /* 0x00000005ff057819 */ /* 0x000fe40000011603 */
[----:B------:R-:W-:-:S03]  /*27f0*/  LEA.HI.X R3, R0, UR5, R7, 0x2, P0 ;  /* 0x0000000500037c11 */ /* 0x000fc600080f1407 */
[----:B------:R-:W-:-:S05]  /*2800*/  IMAD R5, R5, -0x64, R4 ;  /* 0xffffff9c05057824 */ /* 0x000fca00078e0204 */
[----:B------:R-:W-:Y:S01]  /*2810*/  STG.E desc[UR6][R2.64], R5 ;  /* 0x0000000502007986 */ /* 0x000fe2000c101906 */
[----:B------:R-:W-:Y:S05]  /*2820*/  EXIT ;  /* 0x000000000000794d */ /* 0x000fea0003800000 */
.L_x_14:
        /* <DEDUP_REMOVED lines=13> */
.L_x_16:


//--------------------- .nv.global.init           --------------------------
	.section	.nv.global.init,"aw",@progbits
	.align	4
.nv.global.init:
	.type		mrg32k3aM1SubSeq,@object
	.size		mrg32k3aM1SubSeq,(mrg32k3aM2SubSeq - mrg32k3aM1SubSeq)
mrg32k3aM1SubSeq:
        /*0000*/ 	.byte	0x0b, 0xcc, 0xee, 0x04, 0x73, 0x29, 0x8b, 0x6f, 0xf6, 0x53, 0x03, 0xf6, 0x23, 0xf6, 0xea, 0xda
        /* <DEDUP_REMOVED lines=125> */
	.type		mrg32k3aM2SubSeq,@object
	.size		mrg32k3aM2SubSeq,(mrg32k3aM1 - mrg32k3aM2SubSeq)
mrg32k3aM2SubSeq:
        /* <DEDUP_REMOVED lines=126> */
	.type		mrg32k3aM1,@object
	.size		mrg32k3aM1,(mrg32k3aM1Seq - mrg32k3aM1)
mrg32k3aM1:
        /* <DEDUP_REMOVED lines=144> */
	.type		mrg32k3aM1Seq,@object
	.size		mrg32k3aM1Seq,(mrg32k3aM2 - mrg32k3aM1Seq)
mrg32k3aM1Seq:
        /* <DEDUP_REMOVED lines=144> */
	.type		mrg32k3aM2,@object
	.size		mrg32k3aM2,(mrg32k3aM2Seq - mrg32k3aM2)
mrg32k3aM2:
        /* <DEDUP_REMOVED lines=144> */
	.type		mrg32k3aM2Seq,@object
	.size		mrg32k3aM2Seq,(precalc_xorwow_matrix - mrg32k3aM2Seq)
mrg32k3aM2Seq:
        /* <DEDUP_REMOVED lines=144> */
	.type		precalc_xorwow_matrix,@object
	.size		precalc_xorwow_matrix,(precalc_xorwow_offset_matrix - precalc_xorwow_matrix)
precalc_xorwow_matrix:
        /* <DEDUP_REMOVED lines=6400> */
	.type		precalc_xorwow_offset_matrix,@object
	.size		precalc_xorwow_offset_matrix,($str$1 - precalc_xorwow_offset_matrix)
precalc_xorwow_offset_matrix:
        /* <DEDUP_REMOVED lines=6400> */
	.type		$str$1,@object
	.size		$str$1,($str - $str$1)
$str$1:
        /*353c0*/ 	.byte	0x0a, 0x00
	.type		$str,@object
	.size		$str,(.L_9 - $str)
$str:
        /*353c2*/ 	.byte	0x25, 0x32, 0x64, 0x20, 0x00
.L_9:


//--------------------- .nv.shared.reserved.0     --------------------------
	.section	.nv.shared.reserved.0,"aw",@nobits
	.weak		__nv_reservedSMEM_offset_0_alias
	.size		__nv_reservedSMEM_offset_0_alias, 0, 64
	.other		__nv_reservedSMEM_offset_0_alias,@"STO_CUDA_RESERVED_SHARED STV_DEFAULT"
__nv_reservedSMEM_offset_0_alias:
	.zero		0
	.zero		64


//--------------------- .nv.constant0._Z13displayMatrixPi --------------------------
	.section	.nv.constant0._Z13displayMatrixPi,"a",@progbits
	.sectionflags	@""
	.align	4
.nv.constant0._Z13displayMatrixPi:
	.zero		904


//--------------------- .nv.constant0._Z16fillRandomMatrixPim --------------------------
	.section	.nv.constant0._Z16fillRandomMatrixPim,"a",@progbits
	.sectionflags	@""
	.align	4
.nv.constant0._Z16fillRandomMatrixPim:
	.zero		912


//--------------------- SYMBOLS --------------------------

	.type		.nv.reservedSmem.offset0,@object
	.size		.nv.reservedSmem.offset0,0x4
	.type		vprintf,@function
